// auto-generated by cutlass_sweep.gemm — config: {"arch": "sm_100", "cluster_m": 1, "cluster_n": 1, "dtype": "e4m3", "dtype_b": "e4m3", "layout": "nt", "stages": 0, "tile_k": 128, "tile_m": 128, "tile_n": 256}
#include "cutlass/cutlass.h"
#include "cutlass/gemm/collective/collective_builder.hpp"
#include "cutlass/gemm/device/gemm_universal_adapter.h"
#include "cutlass/gemm/kernel/gemm_universal.hpp"
#include "cutlass/epilogue/collective/collective_builder.hpp"

using ElemA = cutlass::float_e4m3_t;
using ElemB = cutlass::float_e4m3_t;
using ElemCD = cutlass::float_e4m3_t;
using Acc  = float;
using TileShape    = cute::Shape<cute::_128, cute::_256, cute::_128>;
using ClusterShape = cute::Shape<cute::_1, cute::_1, cute::_1>;

using CollectiveEpilogue = typename cutlass::epilogue::collective::CollectiveBuilder<
    cutlass::arch::Sm100, cutlass::arch::OpClassTensorOp,
    TileShape, ClusterShape,
    cutlass::epilogue::collective::EpilogueTileAuto,
    Acc, Acc,
    ElemCD, cutlass::layout::RowMajor, 128 / cutlass::sizeof_bits<ElemCD>::value,
    ElemCD, cutlass::layout::RowMajor, 128 / cutlass::sizeof_bits<ElemCD>::value,
    cutlass::epilogue::collective::EpilogueScheduleAuto
  >::CollectiveOp;

using CollectiveMainloop = typename cutlass::gemm::collective::CollectiveBuilder<
    cutlass::arch::Sm100, cutlass::arch::OpClassTensorOp,
    ElemA, cutlass::layout::RowMajor, 128 / cutlass::sizeof_bits<ElemA>::value,
    ElemB, cutlass::layout::ColumnMajor, 128 / cutlass::sizeof_bits<ElemB>::value,
    Acc,
    TileShape, ClusterShape,
    cutlass::gemm::collective::StageCountAutoCarveout<static_cast<int>(sizeof(typename CollectiveEpilogue::SharedStorage))>,
    cutlass::gemm::collective::KernelScheduleAuto
  >::CollectiveOp;

using GemmKernel = cutlass::gemm::kernel::GemmUniversal<
    cute::Shape<int,int,int,int>,
    CollectiveMainloop,
    CollectiveEpilogue
>;
using Gemm = cutlass::gemm::device::GemmUniversalAdapter<GemmKernel>;

// Force the device kernel symbol into the cubin without needing a host main.
auto* _anchor = &cutlass::device_kernel<GemmKernel>;


// ===== COMPILED SASS (sm_100a) =====

	.target	sm_100a

	.elftype	@"ET_EXEC"


//--------------------- .note.nv.tkinfo           --------------------------
	.section	.note.nv.tkinfo,"",@"SHT_NOTE"
	.sectionflags	@"SHF_NOTE_NV_TKINFO"
	.tkinfo
        /*0018*/ 	.word	0x00000002
        /*0030*/ 	.string	""
        /*0030*/ 	.string	"ptxas"
        /*0030*/ 	.string	"Cuda compilation tools, release 13.0, V13.0.88"
        /*0030*/ 	.string	"Build cuda_13.0.r13.0/compiler.36424714_0"
        /*0030*/ 	.string	"-arch sm_100a -m 64 "



//--------------------- .note.nv.cuinfo           --------------------------
	.section	.note.nv.cuinfo,"",@"SHT_NOTE"
	.sectionflags	@"SHF_NOTE_NV_CUINFO"
        /*0018*/ 	.short	0x0002
        /*001a*/ 	.short	0x0064
        /*001c*/ 	.short	0x0082
	.zero		2


//--------------------- .nv.info                  --------------------------
	.section	.nv.info,"",@"SHT_CUDA_INFO"
	.align	4


	//----- nvinfo : EIATTR_REGCOUNT
	.align		4
        /*0000*/ 	.byte	0x04, 0x2f
        /*0002*/ 	.short	(.L_20 - .L_19)
	.align		4
.L_19:
        /*0004*/ 	.word	index@(_ZN7cutlass13device_kernelINS_4gemm6kernel13GemmUniversalIN4cute5tupleIJiiiiEEENS1_10collective13CollectiveMmaINS1_35MainloopSm100TmaUmmaWarpSpecializedILi3ELi2ELi2ENS5_IJNS4_1CILi1EEESB_SB_EEEEENS5_IJNSA_ILi128EEENSA_ILi256EEESE_EEENS_12float_e4m3_tENS5_IJlSB_lEEESH_SI_NS4_8TiledMMAINS4_8MMA_AtomIJNS4_10MMA_TraitsINS4_19SM100_MMA_F8F6F4_SSEJSH_SH_fSE_SF_NS4_17integral_constantINS4_4UMMA5MajorELSP_0EEESQ_NSN_INSO_7ScaleInELSR_0EEESS_EEEEEENS4_6LayoutISC_NS5_IJNSA_ILi0EEESW_SW_EEEEENS5_IJNS4_10UnderscoreESZ_SZ_EEEEENS4_13SM90_TMA_LOADENS4_14ComposedLayoutINS4_7SwizzleILi3ELi4ELi3EEENS4_18smem_ptr_flag_bitsILi8EEENSV_INS5_IJNSA_ILi8EEESE_EEENS5_IJSE_SB_EEEEEEEvNS4_8identityES12_S1C_vS1D_EENS_8epilogue10collective18CollectiveEpilogueINS1F_23Sm100TmaWarpSpecializedILi4ELi2ELi64ELb0ELb0EEEJSG_NS5_IJNSV_ISE_SB_EENSV_INSA_ILi64EEESB_EEEEESH_SI_SH_SI_NS1F_6fusion15FusionCallbacksIS1J_NS1O_17LinearCombinationISH_fSH_fLNS_15FloatRoundStyleE2EEESG_S1N_JEEENS4_5SM1004TMEM4LOAD26SM100_TMEM_LOAD_32dp32b64xES12_NS13_INS14_ILi2ELi4ELi3EEES17_NSV_INS5_IJS18_S1L_EEENS5_IJS1L_SB_EEEEEEENS4_39AutoVectorizingCopyWithAssumedAlignmentILi128EEENS4_14SM90_TMA_STOREES22_S24_S24_EEEvvEEEEvNT_6ParamsE)
        /*0008*/ 	.word	0x000000e0


	//----- nvinfo : EIATTR_FRAME_SIZE
	.align		4
.L_20:
        /*000c*/ 	.byte	0x04, 0x11
        /*000e*/ 	.short	(.L_22 - .L_21)
	.align		4
.L_21:
        /*0010*/ 	.word	index@($__internal_2_$__cuda_sm10x_tcgen05_guardrail_trap_unallocated_columns_being_dealloced)
        /*0014*/ 	.word	0x00000000


	//----- nvinfo : EIATTR_FRAME_SIZE
	.align		4
.L_22:
        /*0018*/ 	.byte	0x04, 0x11
        /*001a*/ 	.short	(.L_24 - .L_23)
	.align		4
.L_23:
        /*001c*/ 	.word	index@($__internal_1_$__cuda_sm10x_tcgen05_guardrail_trap_phase_invalid_during_alloc)
        /*0020*/ 	.word	0x00000000


	//----- nvinfo : EIATTR_FRAME_SIZE
	.align		4
.L_24:
        /*0024*/ 	.byte	0x04, 0x11
        /*0026*/ 	.short	(.L_26 - .L_25)
	.align		4
.L_25:
        /*0028*/ 	.word	index@($__internal_0_$__cuda_sm10x_tcgen05_guardrail_trap_col_being_dealloced_not_returned_by_alloc)
        /*002c*/ 	.word	0x00000000


	//----- nvinfo : EIATTR_FRAME_SIZE
	.align		4
.L_26:
        /*0030*/ 	.byte	0x04, 0x11
        /*0032*/ 	.short	(.L_28 - .L_27)
	.align		4
.L_27:
        /*0034*/ 	.word	index@(_ZN7cutlass13device_kernelINS_4gemm6kernel13GemmUniversalIN4cute5tupleIJiiiiEEENS1_10collective13CollectiveMmaINS1_35MainloopSm100TmaUmmaWarpSpecializedILi3ELi2ELi2ENS5_IJNS4_1CILi1EEESB_SB_EEEEENS5_IJNSA_ILi128EEENSA_ILi256EEESE_EEENS_12float_e4m3_tENS5_IJlSB_lEEESH_SI_NS4_8TiledMMAINS4_8MMA_AtomIJNS4_10MMA_TraitsINS4_19SM100_MMA_F8F6F4_SSEJSH_SH_fSE_SF_NS4_17integral_constantINS4_4UMMA5MajorELSP_0EEESQ_NSN_INSO_7ScaleInELSR_0EEESS_EEEEEENS4_6LayoutISC_NS5_IJNSA_ILi0EEESW_SW_EEEEENS5_IJNS4_10UnderscoreESZ_SZ_EEEEENS4_13SM90_TMA_LOADENS4_14ComposedLayoutINS4_7SwizzleILi3ELi4ELi3EEENS4_18smem_ptr_flag_bitsILi8EEENSV_INS5_IJNSA_ILi8EEESE_EEENS5_IJSE_SB_EEEEEEEvNS4_8identityES12_S1C_vS1D_EENS_8epilogue10collective18CollectiveEpilogueINS1F_23Sm100TmaWarpSpecializedILi4ELi2ELi64ELb0ELb0EEEJSG_NS5_IJNSV_ISE_SB_EENSV_INSA_ILi64EEESB_EEEEESH_SI_SH_SI_NS1F_6fusion15FusionCallbacksIS1J_NS1O_17LinearCombinationISH_fSH_fLNS_15FloatRoundStyleE2EEESG_S1N_JEEENS4_5SM1004TMEM4LOAD26SM100_TMEM_LOAD_32dp32b64xES12_NS13_INS14_ILi2ELi4ELi3EEES17_NSV_INS5_IJS18_S1L_EEENS5_IJS1L_SB_EEEEEEENS4_39AutoVectorizingCopyWithAssumedAlignmentILi128EEENS4_14SM90_TMA_STOREES22_S24_S24_EEEvvEEEEvNT_6ParamsE)
        /*0038*/ 	.word	0x00000000


	//----- nvinfo : EIATTR_MIN_STACK_SIZE
	.align		4
.L_28:
        /*003c*/ 	.byte	0x04, 0x12
        /*003e*/ 	.short	(.L_30 - .L_29)
	.align		4
.L_29:
        /*0040*/ 	.word	index@(_ZN7cutlass13device_kernelINS_4gemm6kernel13GemmUniversalIN4cute5tupleIJiiiiEEENS1_10collective13CollectiveMmaINS1_35MainloopSm100TmaUmmaWarpSpecializedILi3ELi2ELi2ENS5_IJNS4_1CILi1EEESB_SB_EEEEENS5_IJNSA_ILi128EEENSA_ILi256EEESE_EEENS_12float_e4m3_tENS5_IJlSB_lEEESH_SI_NS4_8TiledMMAINS4_8MMA_AtomIJNS4_10MMA_TraitsINS4_19SM100_MMA_F8F6F4_SSEJSH_SH_fSE_SF_NS4_17integral_constantINS4_4UMMA5MajorELSP_0EEESQ_NSN_INSO_7ScaleInELSR_0EEESS_EEEEEENS4_6LayoutISC_NS5_IJNSA_ILi0EEESW_SW_EEEEENS5_IJNS4_10UnderscoreESZ_SZ_EEEEENS4_13SM90_TMA_LOADENS4_14ComposedLayoutINS4_7SwizzleILi3ELi4ELi3EEENS4_18smem_ptr_flag_bitsILi8EEENSV_INS5_IJNSA_ILi8EEESE_EEENS5_IJSE_SB_EEEEEEEvNS4_8identityES12_S1C_vS1D_EENS_8epilogue10collective18CollectiveEpilogueINS1F_23Sm100TmaWarpSpecializedILi4ELi2ELi64ELb0ELb0EEEJSG_NS5_IJNSV_ISE_SB_EENSV_INSA_ILi64EEESB_EEEEESH_SI_SH_SI_NS1F_6fusion15FusionCallbacksIS1J_NS1O_17LinearCombinationISH_fSH_fLNS_15FloatRoundStyleE2EEESG_S1N_JEEENS4_5SM1004TMEM4LOAD26SM100_TMEM_LOAD_32dp32b64xES12_NS13_INS14_ILi2ELi4ELi3EEES17_NSV_INS5_IJS18_S1L_EEENS5_IJS1L_SB_EEEEEEENS4_39AutoVectorizingCopyWithAssumedAlignmentILi128EEENS4_14SM90_TMA_STOREES22_S24_S24_EEEvvEEEEvNT_6ParamsE)
        /*0044*/ 	.word	0x00000000
.L_30:


//--------------------- .nv.compat                --------------------------
	.section	.nv.compat,"",@"SHT_CUDA_COMPAT_INFO"
	.align	4
        /*0000*/ 	.byte	0x02, 0x09, 0x01, 0x00, 0x02, 0x02, 0x02, 0x00, 0x02, 0x05, 0x05, 0x00, 0x03, 0x07, 0x01, 0x01
        /*0010*/ 	.byte	0x02, 0x03, 0x01, 0x00, 0x02, 0x06, 0x01, 0x00, 0x04, 0x0b, 0x08, 0x00, 0x09, 0x00, 0x00, 0x00
        /*0020*/ 	.byte	0x00, 0x00, 0x00, 0x00


//--------------------- .nv.info._ZN7cutlass13device_kernelINS_4gemm6kernel13GemmUniversalIN4cute5tupleIJiiiiEEENS1_10collective13CollectiveMmaINS1_35MainloopSm100TmaUmmaWarpSpecializedILi3ELi2ELi2ENS5_IJNS4_1CILi1EEESB_SB_EEEEENS5_IJNSA_ILi128EEENSA_ILi256EEESE_EEENS_12float_e4m3_tENS5_IJlSB_lEEESH_SI_NS4_8TiledMMAINS4_8MMA_AtomIJNS4_10MMA_TraitsINS4_19SM100_MMA_F8F6F4_SSEJSH_SH_fSE_SF_NS4_17integral_constantINS4_4UMMA5MajorELSP_0EEESQ_NSN_INSO_7ScaleInELSR_0EEESS_EEEEEENS4_6LayoutISC_NS5_IJNSA_ILi0EEESW_SW_EEEEENS5_IJNS4_10UnderscoreESZ_SZ_EEEEENS4_13SM90_TMA_LOADENS4_14ComposedLayoutINS4_7SwizzleILi3ELi4ELi3EEENS4_18smem_ptr_flag_bitsILi8EEENSV_INS5_IJNSA_ILi8EEESE_EEENS5_IJSE_SB_EEEEEEEvNS4_8identityES12_S1C_vS1D_EENS_8epilogue10collective18CollectiveEpilogueINS1F_23Sm100TmaWarpSpecializedILi4ELi2ELi64ELb0ELb0EEEJSG_NS5_IJNSV_ISE_SB_EENSV_INSA_ILi64EEESB_EEEEESH_SI_SH_SI_NS1F_6fusion15FusionCallbacksIS1J_NS1O_17LinearCombinationISH_fSH_fLNS_15FloatRoundStyleE2EEESG_S1N_JEEENS4_5SM1004TMEM4LOAD26SM100_TMEM_LOAD_32dp32b64xES12_NS13_INS14_ILi2ELi4ELi3EEES17_NSV_INS5_IJS18_S1L_EEENS5_IJS1L_SB_EEEEEEENS4_39AutoVectorizingCopyWithAssumedAlignmentILi128EEENS4_14SM90_TMA_STOREES22_S24_S24_EEEvvEEEEvNT_6ParamsE --------------------------
	.section	.nv.info._ZN7cutlass13device_kernelINS_4gemm6kernel13GemmUniversalIN4cute5tupleIJiiiiEEENS1_10collective13CollectiveMmaINS1_35MainloopSm100TmaUmmaWarpSpecializedILi3ELi2ELi2ENS5_IJNS4_1CILi1EEESB_SB_EEEEENS5_IJNSA_ILi128EEENSA_ILi256EEESE_EEENS_12float_e4m3_tENS5_IJlSB_lEEESH_SI_NS4_8TiledMMAINS4_8MMA_AtomIJNS4_10MMA_TraitsINS4_19SM100_MMA_F8F6F4_SSEJSH_SH_fSE_SF_NS4_17integral_constantINS4_4UMMA5MajorELSP_0EEESQ_NSN_INSO_7ScaleInELSR_0EEESS_EEEEEENS4_6LayoutISC_NS5_IJNSA_ILi0EEESW_SW_EEEEENS5_IJNS4_10UnderscoreESZ_SZ_EEEEENS4_13SM90_TMA_LOADENS4_14ComposedLayoutINS4_7SwizzleILi3ELi4ELi3EEENS4_18smem_ptr_flag_bitsILi8EEENSV_INS5_IJNSA_ILi8EEESE_EEENS5_IJSE_SB_EEEEEEEvNS4_8identityES12_S1C_vS1D_EENS_8epilogue10collective18CollectiveEpilogueINS1F_23Sm100TmaWarpSpecializedILi4ELi2ELi64ELb0ELb0EEEJSG_NS5_IJNSV_ISE_SB_EENSV_INSA_ILi64EEESB_EEEEESH_SI_SH_SI_NS1F_6fusion15FusionCallbacksIS1J_NS1O_17LinearCombinationISH_fSH_fLNS_15FloatRoundStyleE2EEESG_S1N_JEEENS4_5SM1004TMEM4LOAD26SM100_TMEM_LOAD_32dp32b64xES12_NS13_INS14_ILi2ELi4ELi3EEES17_NSV_INS5_IJS18_S1L_EEENS5_IJS1L_SB_EEEEEEENS4_39AutoVectorizingCopyWithAssumedAlignmentILi128EEENS4_14SM90_TMA_STOREES22_S24_S24_EEEvvEEEEvNT_6ParamsE,"",@"SHT_CUDA_INFO"
	.sectionflags	@""
	.align	4


	//----- nvinfo : EIATTR_CUDA_API_VERSION
	.align		4
        /*0000*/ 	.byte	0x04, 0x37
        /*0002*/ 	.short	(.L_32 - .L_31)
.L_31:
        /*0004*/ 	.word	0x00000082


	//----- nvinfo : EIATTR_KPARAM_INFO
	.align		4
.L_32:
        /*0008*/ 	.byte	0x04, 0x17
        /*000a*/ 	.short	(.L_34 - .L_33)
.L_33:
        /*000c*/ 	.word	0x00000000
        /*0010*/ 	.short	0x0000
        /*0012*/ 	.short	0x0000
        /*0014*/ 	.byte	0x00, 0xf0, 0x01, 0x20


	//----- nvinfo : EIATTR_AT_ENTRY_FRAGMENTS
	.align		4
.L_34:
        /*0018*/ 	.byte	0x04, 0x4f
        /*001a*/ 	.short	(.L_36 - .L_35)


	//   ....[0]....
.L_35:
        /*001c*/ 	.word	0x00000006


	//----- nvinfo : EIATTR_RESERVED_SMEM_USED
	.align		4
.L_36:
        /*0020*/ 	.byte	0x01, 0x41
	.zero		2


	//----- nvinfo : EIATTR_SPARSE_MMA_MASK
	.align		4
        /*0024*/ 	.byte	0x03, 0x50
        /*0026*/ 	.short	0x0000


	//----- nvinfo : EIATTR_TCGEN05_1CTA_USED
	.align		4
        /*0028*/ 	.byte	0x01, 0x51
	.zero		2


	//----- nvinfo : EIATTR_MAXREG_COUNT
	.align		4
        /*002c*/ 	.byte	0x03, 0x1b
        /*002e*/ 	.short	0x00ff


	//----- nvinfo : EIATTR_NUM_BARRIERS
	.align		4
        /*0030*/ 	.byte	0x02, 0x4c
        /*0032*/ 	.byte	0x07
	.zero		1


	//----- nvinfo : EIATTR_EXTERNS
	.align		4
        /*0034*/ 	.byte	0x04, 0x0f
        /*0036*/ 	.short	(.L_38 - .L_37)


	//   ....[0]....
	.align		4
.L_37:
        /*0038*/ 	.word	index@(__assertfail)


	//----- nvinfo : EIATTR_MERCURY_ISA_VERSION
	.align		4
.L_38:
        /*003c*/ 	.byte	0x03, 0x5f
        /*003e*/ 	.short	0x0101


	//----- nvinfo : EIATTR_INT_WARP_WIDE_INSTR_OFFSETS
	.align		4
        /*0040*/ 	.byte	0x04, 0x31
        /*0042*/ 	.short	(.L_40 - .L_39)


	//   ....[0]....
.L_39:
        /*0044*/ 	.word	0x00001d80


	//   ....[1]....
        /*0048*/ 	.word	0x00003620


	//   ....[2]....
        /*004c*/ 	.word	0x00003640


	//   ....[3]....
        /*0050*/ 	.word	0x00003670


	//   ....[4]....
        /*0054*/ 	.word	0x00003fb0


	//   ....[5]....
        /*0058*/ 	.word	0x00004020


	//   ....[6]....
        /*005c*/ 	.word	0x00004100


	//   ....[7]....
        /*0060*/ 	.word	0x00004180


	//   ....[8]....
        /*0064*/ 	.word	0x00004290


	//   ....[9]....
        /*0068*/ 	.word	0x00004320


	//   ....[10]....
        /*006c*/ 	.word	0x00004500


	//   ....[11]....
        /*0070*/ 	.word	0x00004660


	//----- nvinfo : EIATTR_COOP_GROUP_MASK_REGIDS
	.align		4
.L_40:
        /*0074*/ 	.byte	0x04, 0x29
        /*0076*/ 	.short	(.L_42 - .L_41)


	//   ....[0]....
.L_41:
        /*0078*/ 	.word	0xffffffff


	//   ....[1]....
        /*007c*/ 	.word	0xffffffff


	//   ....[2]....
        /*0080*/ 	.word	0xffffffff


	//   ....[3]....
        /*0084*/ 	.word	0xffffffff


	//   ....[4]....
        /*0088*/ 	.word	0xffffffff


	//   ....[5]....
        /*008c*/ 	.word	0xffffffff


	//   ....[6]....
        /*0090*/ 	.word	0xffffffff


	//   ....[7]....
        /*0094*/ 	.word	0xffffffff


	//   ....[8]....
        /*0098*/ 	.word	0xffffffff


	//   ....[9]....
        /*009c*/ 	.word	0xffffffff


	//   ....[10]....
        /*00a0*/ 	.word	0xffffffff


	//   ....[11]....
        /*00a4*/ 	.word	0xffffffff


	//   ....[12]....
        /*00a8*/ 	.word	0xffffffff


	//----- nvinfo : EIATTR_COOP_GROUP_INSTR_OFFSETS
	.align		4
.L_42:
        /*00ac*/ 	.byte	0x04, 0x28
        /*00ae*/ 	.short	(.L_44 - .L_43)


	//   ....[0]....
.L_43:
        /*00b0*/ 	.word	0x00000090


	//   ....[1]....
        /*00b4*/ 	.word	0x000004d0


	//   ....[2]....
        /*00b8*/ 	.word	0x00000620


	//   ....[3]....
        /*00bc*/ 	.word	0x000007c0


	//   ....[4]....
        /*00c0*/ 	.word	0x000008c0


	//   ....[5]....
        /*00c4*/ 	.word	0x00000a30


	//   ....[6]....
        /*00c8*/ 	.word	0x00000b90


	//   ....[7]....
        /*00cc*/ 	.word	0x00001c60


	//   ....[8]....
        /*00d0*/ 	.word	0x000029b0


	//   ....[9]....
        /*00d4*/ 	.word	0x00002bc0


	//   ....[10]....
        /*00d8*/ 	.word	0x00002bf0


	//   ....[11]....
        /*00dc*/ 	.word	0x00003500


	//   ....[12]....
        /*00e0*/ 	.word	0x00003730


	//----- nvinfo : EIATTR_VRC_CTA_INIT_COUNT
	.align		4
.L_44:
        /*00e4*/ 	.byte	0x02, 0x4a
        /*00e6*/ 	.byte	0x80
	.zero		1


	//----- nvinfo : EIATTR_SYSCALL_OFFSETS
	.align		4
        /*00e8*/ 	.byte	0x04, 0x46
        /*00ea*/ 	.short	(.L_46 - .L_45)


	//   ....[0]....
.L_45:
        /*00ec*/ 	.word	0x000050d0


	//   ....[1]....
        /*00f0*/ 	.word	0x00005210


	//   ....[2]....
        /*00f4*/ 	.word	0x00005a70


	//   ....[3]....
        /*00f8*/ 	.word	0x00007090


	//   ....[4]....
        /*00fc*/ 	.word	0x00008640


	//   ....[5]....
        /*0100*/ 	.word	0x00009c10


	//----- nvinfo : EIATTR_MBARRIER_INSTR_OFFSETS
	.align		4
.L_46:
        /*0104*/ 	.byte	0x04, 0x39
        /*0106*/ 	.short	(.L_48 - .L_47)


	//   ....[0]....
.L_47:
        /*0108*/ 	.word	0x000005b0
        /*010c*/ 	.word	0x000000ff
        /*0110*/ 	.word	0x00000000
        /*0114*/ 	.short	0x0100
        /*0116*/ 	.byte	0x05
	.zero		1


	//   ....[1]....
        /*0118*/ 	.word	0x000005c0
        /*011c*/ 	.word	0x000000ff
        /*0120*/ 	.word	0x00000018
        /*0124*/ 	.short	0x0100
        /*0126*/ 	.byte	0x05
	.zero		1


	//   ....[2]....
        /*0128*/ 	.word	0x000005d0
        /*012c*/ 	.word	0x000000ff
        /*0130*/ 	.word	0x00000008
        /*0134*/ 	.short	0x0100
        /*0136*/ 	.byte	0x05
	.zero		1


	//   ....[3]....
        /*0138*/ 	.word	0x000005e0
        /*013c*/ 	.word	0x000000ff
        /*0140*/ 	.word	0x00000020
        /*0144*/ 	.short	0x0100
        /*0146*/ 	.byte	0x05
	.zero		1


	//   ....[4]....
        /*0148*/ 	.word	0x000005f0
        /*014c*/ 	.word	0x000000ff
        /*0150*/ 	.word	0x00000010
        /*0154*/ 	.short	0x0100
        /*0156*/ 	.byte	0x05
	.zero		1


	//   ....[5]....
        /*0158*/ 	.word	0x00000600
        /*015c*/ 	.word	0x000000ff
        /*0160*/ 	.word	0x00000028
        /*0164*/ 	.short	0x0100
        /*0166*/ 	.byte	0x05
	.zero		1


	//   ....[6]....
        /*0168*/ 	.word	0x00000730
        /*016c*/ 	.word	0x000000ff
        /*0170*/ 	.word	0x00000030
        /*0174*/ 	.short	0x0100
        /*0176*/ 	.byte	0x07
	.zero		1


	//   ....[7]....
        /*0178*/ 	.word	0x00000740
        /*017c*/ 	.word	0x000000ff
        /*0180*/ 	.word	0x00000050
        /*0184*/ 	.short	0x0100
        /*0186*/ 	.byte	0x07
	.zero		1


	//   ....[8]....
        /*0188*/ 	.word	0x00000750
        /*018c*/ 	.word	0x000000ff
        /*0190*/ 	.word	0x00000038
        /*0194*/ 	.short	0x0100
        /*0196*/ 	.byte	0x07
	.zero		1


	//   ....[9]....
        /*0198*/ 	.word	0x00000760
        /*019c*/ 	.word	0x000000ff
        /*01a0*/ 	.word	0x00000058
        /*01a4*/ 	.short	0x0100
        /*01a6*/ 	.byte	0x07
	.zero		1


	//   ....[10]....
        /*01a8*/ 	.word	0x00000770
        /*01ac*/ 	.word	0x000000ff
        /*01b0*/ 	.word	0x00000040
        /*01b4*/ 	.short	0x0100
        /*01b6*/ 	.byte	0x07
	.zero		1


	//   ....[11]....
        /*01b8*/ 	.word	0x00000780
        /*01bc*/ 	.word	0x000000ff
        /*01c0*/ 	.word	0x00000060
        /*01c4*/ 	.short	0x0100
        /*01c6*/ 	.byte	0x07
	.zero		1


	//   ....[12]....
        /*01c8*/ 	.word	0x00000790
        /*01cc*/ 	.word	0x000000ff
        /*01d0*/ 	.word	0x00000048
        /*01d4*/ 	.short	0x0100
        /*01d6*/ 	.byte	0x07
	.zero		1


	//   ....[13]....
        /*01d8*/ 	.word	0x000007a0
        /*01dc*/ 	.word	0x000000ff
        /*01e0*/ 	.word	0x00000068
        /*01e4*/ 	.short	0x0100
        /*01e6*/ 	.byte	0x07
	.zero		1


	//   ....[14]....
        /*01e8*/ 	.word	0x00000890
        /*01ec*/ 	.word	0x000000ff
        /*01f0*/ 	.word	0x00000070
        /*01f4*/ 	.short	0x0100
        /*01f6*/ 	.byte	0x05
	.zero		1


	//   ....[15]....
        /*01f8*/ 	.word	0x000008a0
        /*01fc*/ 	.word	0x000000ff
        /*0200*/ 	.word	0x00000078
        /*0204*/ 	.short	0x0100
        /*0206*/ 	.byte	0x05
	.zero		1


	//   ....[16]....
        /*0208*/ 	.word	0x000009e0
        /*020c*/ 	.word	0x000000ff
        /*0210*/ 	.word	0x00000080
        /*0214*/ 	.short	0x0100
        /*0216*/ 	.byte	0x05
	.zero		1


	//   ....[17]....
        /*0218*/ 	.word	0x000009f0
        /*021c*/ 	.word	0x000000ff
        /*0220*/ 	.word	0x00000090
        /*0224*/ 	.short	0x0100
        /*0226*/ 	.byte	0x05
	.zero		1


	//   ....[18]....
        /*0228*/ 	.word	0x00000a00
        /*022c*/ 	.word	0x000000ff
        /*0230*/ 	.word	0x00000088
        /*0234*/ 	.short	0x0100
        /*0236*/ 	.byte	0x05
	.zero		1


	//   ....[19]....
        /*0238*/ 	.word	0x00000a10
        /*023c*/ 	.word	0x000000ff
        /*0240*/ 	.word	0x00000098
        /*0244*/ 	.short	0x0100
        /*0246*/ 	.byte	0x05
	.zero		1


	//   ....[20]....
        /*0248*/ 	.word	0x00000b40
        /*024c*/ 	.word	0x000000ff
        /*0250*/ 	.word	0x000000a0
        /*0254*/ 	.short	0x0100
        /*0256*/ 	.byte	0x07
	.zero		1


	//   ....[21]....
        /*0258*/ 	.word	0x00000b50
        /*025c*/ 	.word	0x000000ff
        /*0260*/ 	.word	0x000000b0
        /*0264*/ 	.short	0x0100
        /*0266*/ 	.byte	0x07
	.zero		1


	//   ....[22]....
        /*0268*/ 	.word	0x00000b60
        /*026c*/ 	.word	0x000000ff
        /*0270*/ 	.word	0x000000a8
        /*0274*/ 	.short	0x0100
        /*0276*/ 	.byte	0x07
	.zero		1


	//   ....[23]....
        /*0278*/ 	.word	0x00000b70
        /*027c*/ 	.word	0x000000ff
        /*0280*/ 	.word	0x000000b8
        /*0284*/ 	.short	0x0100
        /*0286*/ 	.byte	0x07
	.zero		1


	//   ....[24]....
        /*0288*/ 	.word	0x00000c60
        /*028c*/ 	.word	0x000000ff
        /*0290*/ 	.word	0x000000c0
        /*0294*/ 	.short	0x0100
        /*0296*/ 	.byte	0x05
	.zero		1


	//   ....[25]....
        /*0298*/ 	.word	0x00000c70
        /*029c*/ 	.word	0x000000ff
        /*02a0*/ 	.word	0x000000d0
        /*02a4*/ 	.short	0x0100
        /*02a6*/ 	.byte	0x05
	.zero		1


	//   ....[26]....
        /*02a8*/ 	.word	0x00000c80
        /*02ac*/ 	.word	0x000000ff
        /*02b0*/ 	.word	0x000000c8
        /*02b4*/ 	.short	0x0100
        /*02b6*/ 	.byte	0x05
	.zero		1


	//   ....[27]....
        /*02b8*/ 	.word	0x00000c90
        /*02bc*/ 	.word	0x000000ff
        /*02c0*/ 	.word	0x000000d8
        /*02c4*/ 	.short	0x0100
        /*02c6*/ 	.byte	0x05
	.zero		1


	//   ....[28]....
        /*02c8*/ 	.word	0x00001560
        /*02cc*/ 	.word	0x00000003
        /*02d0*/ 	.word	0x000000d0
        /*02d4*/ 	.short	0x010a
        /*02d6*/ 	.byte	0xff
	.zero		1


	//   ....[29]....
        /*02d8*/ 	.word	0x00001590
        /*02dc*/ 	.word	0x00000003
        /*02e0*/ 	.word	0x000000c0
        /*02e4*/ 	.short	0x0101
        /*02e6*/ 	.byte	0xff
	.zero		1


	//   ....[30]....
        /*02e8*/ 	.word	0x00001660
        /*02ec*/ 	.word	0x000000ff
        /*02f0*/ 	.word	0x00000018
        /*02f4*/ 	.short	0x010a
        /*02f6*/ 	.byte	0x08
	.zero		1


	//   ....[31]....
        /*02f8*/ 	.word	0x00001700
        /*02fc*/ 	.word	0x000000ff
        /*0300*/ 	.word	0x00000018
        /*0304*/ 	.short	0x010a
        /*0306*/ 	.byte	0x21
	.zero		1


	//   ....[32]....
        /*0308*/ 	.word	0x00001850
        /*030c*/ 	.word	0x000000ff
        /*0310*/ 	.word	0x00000018
        /*0314*/ 	.short	0x010a
        /*0316*/ 	.byte	0x08
	.zero		1


	//   ....[33]....
        /*0318*/ 	.word	0x00001960
        /*031c*/ 	.word	0x000000ff
        /*0320*/ 	.word	0x00000078
        /*0324*/ 	.short	0x0101
        /*0326*/ 	.byte	0x04
	.zero		1


	//   ....[34]....
        /*0328*/ 	.word	0x00001980
        /*032c*/ 	.word	0x000000ff
        /*0330*/ 	.word	0x00000018
        /*0334*/ 	.short	0x010a
        /*0336*/ 	.byte	0x08
	.zero		1


	//   ....[35]....
        /*0338*/ 	.word	0x00001a00
        /*033c*/ 	.word	0x000000ff
        /*0340*/ 	.word	0x00000018
        /*0344*/ 	.short	0x010a
        /*0346*/ 	.byte	0x11
	.zero		1


	//   ....[36]....
        /*0348*/ 	.word	0x00001b50
        /*034c*/ 	.word	0x000000ff
        /*0350*/ 	.word	0x00000018
        /*0354*/ 	.short	0x010a
        /*0356*/ 	.byte	0x08
	.zero		1


	//   ....[37]....
        /*0358*/ 	.word	0x00001c90
        /*035c*/ 	.word	0x00000002
        /*0360*/ 	.word	0x00000080
        /*0364*/ 	.short	0x010a
        /*0366*/ 	.byte	0xff
	.zero		1


	//   ....[38]....
        /*0368*/ 	.word	0x00001d50
        /*036c*/ 	.word	0x00000002
        /*0370*/ 	.word	0x00000000
        /*0374*/ 	.short	0x0101
        /*0376*/ 	.byte	0xff
	.zero		1


	//   ....[39]....
        /*0378*/ 	.word	0x000022b0
        /*037c*/ 	.word	0x000000ff
        /*0380*/ 	.word	0x00000000
        /*0384*/ 	.short	0x010a
        /*0386*/ 	.byte	0x05
	.zero		1


	//   ....[40]....
        /*0388*/ 	.word	0x00002340
        /*038c*/ 	.word	0x000000ff
        /*0390*/ 	.word	0x00000000
        /*0394*/ 	.short	0x010a
        /*0396*/ 	.byte	0x05
	.zero		1


	//   ....[41]....
        /*0398*/ 	.word	0x000023e0
        /*039c*/ 	.word	0x00000000
        /*03a0*/ 	.word	0x00000000
        /*03a4*/ 	.short	0x010a
        /*03a6*/ 	.byte	0xff
	.zero		1


	//   ....[42]....
        /*03a8*/ 	.word	0x00002500
        /*03ac*/ 	.word	0x00000000
        /*03b0*/ 	.word	0x000000c0
        /*03b4*/ 	.short	0x010a
        /*03b6*/ 	.byte	0xff
	.zero		1


	//   ....[43]....
        /*03b8*/ 	.word	0x00002560
        /*03bc*/ 	.word	0x00000004
        /*03c0*/ 	.word	0x00000000
        /*03c4*/ 	.short	0x0101
        /*03c6*/ 	.byte	0xff
	.zero		1


	//   ....[44]....
        /*03c8*/ 	.word	0x00002580
        /*03cc*/ 	.word	0x000000ff
        /*03d0*/ 	.word	0x00000090
        /*03d4*/ 	.short	0x010a
        /*03d6*/ 	.byte	0x05
	.zero		1


	//   ....[45]....
        /*03d8*/ 	.word	0x000026a0
        /*03dc*/ 	.word	0x00000000
        /*03e0*/ 	.word	0x00000080
        /*03e4*/ 	.short	0x010a
        /*03e6*/ 	.byte	0xff
	.zero		1


	//   ....[46]....
        /*03e8*/ 	.word	0x000027b0
        /*03ec*/ 	.word	0x00000000
        /*03f0*/ 	.word	0x00000000
        /*03f4*/ 	.short	0x0101
        /*03f6*/ 	.byte	0xff
	.zero		1


	//   ....[47]....
        /*03f8*/ 	.word	0x00002840
        /*03fc*/ 	.word	0x000000ff
        /*0400*/ 	.word	0x00000090
        /*0404*/ 	.short	0x0106
        /*0406*/ 	.byte	0x05
	.zero		1


	//   ....[48]....
        /*0408*/ 	.word	0x00002860
        /*040c*/ 	.word	0x000000ff
        /*0410*/ 	.word	0x00000090
        /*0414*/ 	.short	0x010a
        /*0416*/ 	.byte	0x05
	.zero		1


	//   ....[49]....
        /*0418*/ 	.word	0x000028f0
        /*041c*/ 	.word	0x000000ff
        /*0420*/ 	.word	0x00000090
        /*0424*/ 	.short	0x0106
        /*0426*/ 	.byte	0x04
	.zero		1


	//   ....[50]....
        /*0428*/ 	.word	0x00002930
        /*042c*/ 	.word	0x00000000
        /*0430*/ 	.word	0x00000090
        /*0434*/ 	.short	0x010a
        /*0436*/ 	.byte	0xff
	.zero		1


	//   ....[51]....
        /*0438*/ 	.word	0x00002e70
        /*043c*/ 	.word	0x00000000
        /*0440*/ 	.word	0x00000080
        /*0444*/ 	.short	0x010a
        /*0446*/ 	.byte	0xff
	.zero		1


	//   ....[52]....
        /*0448*/ 	.word	0x00002f80
        /*044c*/ 	.word	0x00000003
        /*0450*/ 	.word	0x00000000
        /*0454*/ 	.short	0x0101
        /*0456*/ 	.byte	0xff
	.zero		1


	//   ....[53]....
        /*0458*/ 	.word	0x00002f90
        /*045c*/ 	.word	0x000000ff
        /*0460*/ 	.word	0x00000000
        /*0464*/ 	.short	0x010a
        /*0466*/ 	.byte	0x06
	.zero		1


	//   ....[54]....
        /*0468*/ 	.word	0x00002fb0
        /*046c*/ 	.word	0x000000ff
        /*0470*/ 	.word	0x000000b0
        /*0474*/ 	.short	0x010a
        /*0476*/ 	.byte	0x07
	.zero		1


	//   ....[55]....
        /*0478*/ 	.word	0x00003080
        /*047c*/ 	.word	0x000000ff
        /*0480*/ 	.word	0x00000000
        /*0484*/ 	.short	0x010a
        /*0486*/ 	.byte	0x06
	.zero		1


	//   ....[56]....
        /*0488*/ 	.word	0x000031b0
        /*048c*/ 	.word	0x000000ff
        /*0490*/ 	.word	0x00000000
        /*0494*/ 	.short	0x010a
        /*0496*/ 	.byte	0x1a
	.zero		1


	//   ....[57]....
        /*0498*/ 	.word	0x00003450
        /*049c*/ 	.word	0x000000ff
        /*04a0*/ 	.word	0x00000000
        /*04a4*/ 	.short	0x010a
        /*04a6*/ 	.byte	0x06
	.zero		1


	//   ....[58]....
        /*04a8*/ 	.word	0x000034e0
        /*04ac*/ 	.word	0x000000ff
        /*04b0*/ 	.word	0x00000000
        /*04b4*/ 	.short	0x010a
        /*04b6*/ 	.byte	0x07
	.zero		1


	//   ....[59]....
        /*04b8*/ 	.word	0x00003960
        /*04bc*/ 	.word	0x00000000
        /*04c0*/ 	.word	0x00000080
        /*04c4*/ 	.short	0x010a
        /*04c6*/ 	.byte	0xff
	.zero		1


	//   ....[60]....
        /*04c8*/ 	.word	0x00003a20
        /*04cc*/ 	.word	0x00000000
        /*04d0*/ 	.word	0x00000000
        /*04d4*/ 	.short	0x0101
        /*04d6*/ 	.byte	0xff
	.zero		1


	//   ....[61]....
        /*04d8*/ 	.word	0x00003d40
        /*04dc*/ 	.word	0x000000ff
        /*04e0*/ 	.word	0x00000078
        /*04e4*/ 	.short	0x010a
        /*04e6*/ 	.byte	0x07
	.zero		1


	//   ....[62]....
        /*04e8*/ 	.word	0x00003f30
        /*04ec*/ 	.word	0x000000ff
        /*04f0*/ 	.word	0x00000050
        /*04f4*/ 	.short	0x010a
        /*04f6*/ 	.byte	0x07
	.zero		1


	//   ....[63]....
        /*04f8*/ 	.word	0x000040a0
        /*04fc*/ 	.word	0x000000ff
        /*0500*/ 	.word	0x00000030
        /*0504*/ 	.short	0x010b
        /*0506*/ 	.byte	0x07
	.zero		1


	//   ....[64]....
        /*0508*/ 	.word	0x000040b0
        /*050c*/ 	.word	0x000000ff
        /*0510*/ 	.word	0x00000000
        /*0514*/ 	.short	0x0101
        /*0516*/ 	.byte	0x08
	.zero		1


	//   ....[65]....
        /*0518*/ 	.word	0x000040d0
        /*051c*/ 	.word	0x000000ff
        /*0520*/ 	.word	0x00000058
        /*0524*/ 	.short	0x010a
        /*0526*/ 	.byte	0x07
	.zero		1


	//   ....[66]....
        /*0528*/ 	.word	0x00004230
        /*052c*/ 	.word	0x000000ff
        /*0530*/ 	.word	0x00000038
        /*0534*/ 	.short	0x010b
        /*0536*/ 	.byte	0x07
	.zero		1


	//   ....[67]....
        /*0538*/ 	.word	0x00004240
        /*053c*/ 	.word	0x000000ff
        /*0540*/ 	.word	0x00000000
        /*0544*/ 	.short	0x0101
        /*0546*/ 	.byte	0x08
	.zero		1


	//   ....[68]....
        /*0548*/ 	.word	0x00004250
        /*054c*/ 	.word	0x000000ff
        /*0550*/ 	.word	0x00000060
        /*0554*/ 	.short	0x010a
        /*0556*/ 	.byte	0x07
	.zero		1


	//   ....[69]....
        /*0558*/ 	.word	0x000043f0
        /*055c*/ 	.word	0x000000ff
        /*0560*/ 	.word	0x00000040
        /*0564*/ 	.short	0x010b
        /*0566*/ 	.byte	0x07
	.zero		1


	//   ....[70]....
        /*0568*/ 	.word	0x00004460
        /*056c*/ 	.word	0x000000ff
        /*0570*/ 	.word	0x00000000
        /*0574*/ 	.short	0x0101
        /*0576*/ 	.byte	0x08
	.zero		1


	//   ....[71]....
        /*0578*/ 	.word	0x00004490
        /*057c*/ 	.word	0x000000ff
        /*0580*/ 	.word	0x00000068
        /*0584*/ 	.short	0x010a
        /*0586*/ 	.byte	0x07
	.zero		1


	//   ....[72]....
        /*0588*/ 	.word	0x000046a0
        /*058c*/ 	.word	0x000000ff
        /*0590*/ 	.word	0x00000048
        /*0594*/ 	.short	0x010b
        /*0596*/ 	.byte	0x07
	.zero		1


	//   ....[73]....
        /*0598*/ 	.word	0x000046c0
        /*059c*/ 	.word	0x000000ff
        /*05a0*/ 	.word	0x00000000
        /*05a4*/ 	.short	0x0101
        /*05a6*/ 	.byte	0x0d
	.zero		1


	//   ....[74]....
        /*05a8*/ 	.word	0x000046f0
        /*05ac*/ 	.word	0x000000ff
        /*05b0*/ 	.word	0x00000050
        /*05b4*/ 	.short	0x010a
        /*05b6*/ 	.byte	0x07
	.zero		1


	//   ....[75]....
        /*05b8*/ 	.word	0x00004710
        /*05bc*/ 	.word	0x000000ff
        /*05c0*/ 	.word	0x00000058
        /*05c4*/ 	.short	0x010a
        /*05c6*/ 	.byte	0x07
	.zero		1


	//   ....[76]....
        /*05c8*/ 	.word	0x00004730
        /*05cc*/ 	.word	0x000000ff
        /*05d0*/ 	.word	0x00000060
        /*05d4*/ 	.short	0x010a
        /*05d6*/ 	.byte	0x07
	.zero		1


	//   ....[77]....
        /*05d8*/ 	.word	0x00004770
        /*05dc*/ 	.word	0x00000000
        /*05e0*/ 	.word	0x00000068
        /*05e4*/ 	.short	0x010a
        /*05e6*/ 	.byte	0xff
	.zero		1


	//   ....[78]....
        /*05e8*/ 	.word	0x00004aa0
        /*05ec*/ 	.word	0x00000000
        /*05f0*/ 	.word	0x00000080
        /*05f4*/ 	.short	0x010a
        /*05f6*/ 	.byte	0xff
	.zero		1


	//   ....[79]....
        /*05f8*/ 	.word	0x00004bb0
        /*05fc*/ 	.word	0x00000000
        /*0600*/ 	.word	0x00000000
        /*0604*/ 	.short	0x0101
        /*0606*/ 	.byte	0xff
	.zero		1


	//   ....[80]....
        /*0608*/ 	.word	0x00005610
        /*060c*/ 	.word	0x00000003
        /*0610*/ 	.word	0x00000030
        /*0614*/ 	.short	0x010a
        /*0616*/ 	.byte	0xff
	.zero		1


	//   ....[81]....
        /*0618*/ 	.word	0x00005650
        /*061c*/ 	.word	0x000000c1
        /*0620*/ 	.word	0x000000a0
        /*0624*/ 	.short	0x010a
        /*0626*/ 	.byte	0xff
	.zero		1


	//   ....[82]....
        /*0628*/ 	.word	0x00005780
        /*062c*/ 	.word	0x00000003
        /*0630*/ 	.word	0x00000030
        /*0634*/ 	.short	0x010a
        /*0636*/ 	.byte	0xff
	.zero		1


	//   ....[83]....
        /*0638*/ 	.word	0x000058e0
        /*063c*/ 	.word	0x00000000
        /*0640*/ 	.word	0x00000000
        /*0644*/ 	.short	0x0101
        /*0646*/ 	.byte	0xff
	.zero		1


	//   ....[84]....
        /*0648*/ 	.word	0x00005940
        /*064c*/ 	.word	0x000000c1
        /*0650*/ 	.word	0x000000a0
        /*0654*/ 	.short	0x010a
        /*0656*/ 	.byte	0xff
	.zero		1


	//   ....[85]....
        /*0658*/ 	.word	0x00006cf0
        /*065c*/ 	.word	0x000000cc
        /*0660*/ 	.word	0x00000030
        /*0664*/ 	.short	0x010a
        /*0666*/ 	.byte	0xff
	.zero		1


	//   ....[86]....
        /*0668*/ 	.word	0x00006dc0
        /*066c*/ 	.word	0x000000cc
        /*0670*/ 	.word	0x00000030
        /*0674*/ 	.short	0x010a
        /*0676*/ 	.byte	0xff
	.zero		1


	//   ....[87]....
        /*0678*/ 	.word	0x00006f00
        /*067c*/ 	.word	0x00000003
        /*0680*/ 	.word	0x00000000
        /*0684*/ 	.short	0x0101
        /*0686*/ 	.byte	0xff
	.zero		1


	//   ....[88]....
        /*0688*/ 	.word	0x000082a0
        /*068c*/ 	.word	0x00000000
        /*0690*/ 	.word	0x00000030
        /*0694*/ 	.short	0x010a
        /*0696*/ 	.byte	0xff
	.zero		1


	//   ....[89]....
        /*0698*/ 	.word	0x00008370
        /*069c*/ 	.word	0x00000000
        /*06a0*/ 	.word	0x00000030
        /*06a4*/ 	.short	0x010a
        /*06a6*/ 	.byte	0xff
	.zero		1


	//   ....[90]....
        /*06a8*/ 	.word	0x000084d0
        /*06ac*/ 	.word	0x00000000
        /*06b0*/ 	.word	0x00000000
        /*06b4*/ 	.short	0x0101
        /*06b6*/ 	.byte	0xff
	.zero		1


	//   ....[91]....
        /*06b8*/ 	.word	0x00009880
        /*06bc*/ 	.word	0x00000000
        /*06c0*/ 	.word	0x00000030
        /*06c4*/ 	.short	0x010a
        /*06c6*/ 	.byte	0xff
	.zero		1


	//   ....[92]....
        /*06c8*/ 	.word	0x00009950
        /*06cc*/ 	.word	0x00000000
        /*06d0*/ 	.word	0x00000030
        /*06d4*/ 	.short	0x010a
        /*06d6*/ 	.byte	0xff
	.zero		1


	//   ....[93]....
        /*06d8*/ 	.word	0x00009ab0
        /*06dc*/ 	.word	0x00000000
        /*06e0*/ 	.word	0x00000000
        /*06e4*/ 	.short	0x0101
        /*06e6*/ 	.byte	0xff
	.zero		1


	//   ....[94]....
        /*06e8*/ 	.word	0x00009fa0
        /*06ec*/ 	.word	0x000000ff
        /*06f0*/ 	.word	0x00000000
        /*06f4*/ 	.short	0x0101
        /*06f6*/ 	.byte	0x05
	.zero		1


	//   ....[95]....
        /*06f8*/ 	.word	0x0000af20
        /*06fc*/ 	.word	0x00000003
        /*0700*/ 	.word	0x000000d0
        /*0704*/ 	.short	0x010a
        /*0706*/ 	.byte	0xff
	.zero		1


	//   ....[96]....
        /*0708*/ 	.word	0x0000af80
        /*070c*/ 	.word	0x00000002
        /*0710*/ 	.word	0x00000018
        /*0714*/ 	.short	0x010a
        /*0716*/ 	.byte	0xff
	.zero		1


	//   ....[97]....
        /*0718*/ 	.word	0x0000afe0
        /*071c*/ 	.word	0x00000002
        /*0720*/ 	.word	0x00000018
        /*0724*/ 	.short	0x010a
        /*0726*/ 	.byte	0xff
	.zero		1


	//   ....[98]....
        /*0728*/ 	.word	0x0000b030
        /*072c*/ 	.word	0x00000002
        /*0730*/ 	.word	0x00000080
        /*0734*/ 	.short	0x010a
        /*0736*/ 	.byte	0xff
	.zero		1


	//   ....[99]....
        /*0738*/ 	.word	0x0000b090
        /*073c*/ 	.word	0x00000000
        /*0740*/ 	.word	0x00000000
        /*0744*/ 	.short	0x010a
        /*0746*/ 	.byte	0xff
	.zero		1


	//   ....[100]....
        /*0748*/ 	.word	0x0000b0f0
        /*074c*/ 	.word	0x00000000
        /*0750*/ 	.word	0x00000000
        /*0754*/ 	.short	0x010a
        /*0756*/ 	.byte	0xff
	.zero		1


	//   ....[101]....
        /*0758*/ 	.word	0x0000b140
        /*075c*/ 	.word	0x00000000
        /*0760*/ 	.word	0x000000c0
        /*0764*/ 	.short	0x010a
        /*0766*/ 	.byte	0xff
	.zero		1


	//   ....[102]....
        /*0768*/ 	.word	0x0000b1a0
        /*076c*/ 	.word	0x00000000
        /*0770*/ 	.word	0x00000090
        /*0774*/ 	.short	0x010a
        /*0776*/ 	.byte	0xff
	.zero		1


	//   ....[103]....
        /*0778*/ 	.word	0x0000b1f0
        /*077c*/ 	.word	0x00000000
        /*0780*/ 	.word	0x00000080
        /*0784*/ 	.short	0x010a
        /*0786*/ 	.byte	0xff
	.zero		1


	//   ....[104]....
        /*0788*/ 	.word	0x0000b250
        /*078c*/ 	.word	0x00000000
        /*0790*/ 	.word	0x00000090
        /*0794*/ 	.short	0x010a
        /*0796*/ 	.byte	0xff
	.zero		1


	//   ....[105]....
        /*0798*/ 	.word	0x0000b2a0
        /*079c*/ 	.word	0x00000000
        /*07a0*/ 	.word	0x00000080
        /*07a4*/ 	.short	0x010a
        /*07a6*/ 	.byte	0xff
	.zero		1


	//   ....[106]....
        /*07a8*/ 	.word	0x0000b300
        /*07ac*/ 	.word	0x00000003
        /*07b0*/ 	.word	0x000000b0
        /*07b4*/ 	.short	0x010a
        /*07b6*/ 	.byte	0xff
	.zero		1


	//   ....[107]....
        /*07b8*/ 	.word	0x0000b360
        /*07bc*/ 	.word	0x00000000
        /*07c0*/ 	.word	0x00000000
        /*07c4*/ 	.short	0x010a
        /*07c6*/ 	.byte	0xff
	.zero		1


	//   ....[108]....
        /*07c8*/ 	.word	0x0000b3c0
        /*07cc*/ 	.word	0x00000000
        /*07d0*/ 	.word	0x00000000
        /*07d4*/ 	.short	0x010a
        /*07d6*/ 	.byte	0xff
	.zero		1


	//   ....[109]....
        /*07d8*/ 	.word	0x0000b420
        /*07dc*/ 	.word	0x00000000
        /*07e0*/ 	.word	0x00000000
        /*07e4*/ 	.short	0x010a
        /*07e6*/ 	.byte	0xff
	.zero		1


	//   ....[110]....
        /*07e8*/ 	.word	0x0000b470
        /*07ec*/ 	.word	0x00000000
        /*07f0*/ 	.word	0x00000080
        /*07f4*/ 	.short	0x010a
        /*07f6*/ 	.byte	0xff
	.zero		1


	//   ....[111]....
        /*07f8*/ 	.word	0x0000b4d0
        /*07fc*/ 	.word	0x00000000
        /*0800*/ 	.word	0x00000078
        /*0804*/ 	.short	0x010a
        /*0806*/ 	.byte	0xff
	.zero		1


	//   ....[112]....
        /*0808*/ 	.word	0x0000b530
        /*080c*/ 	.word	0x00000003
        /*0810*/ 	.word	0x00000050
        /*0814*/ 	.short	0x010a
        /*0816*/ 	.byte	0xff
	.zero		1


	//   ....[113]....
        /*0818*/ 	.word	0x0000b590
        /*081c*/ 	.word	0x00000003
        /*0820*/ 	.word	0x00000058
        /*0824*/ 	.short	0x010a
        /*0826*/ 	.byte	0xff
	.zero		1


	//   ....[114]....
        /*0828*/ 	.word	0x0000b5f0
        /*082c*/ 	.word	0x00000003
        /*0830*/ 	.word	0x00000060
        /*0834*/ 	.short	0x010a
        /*0836*/ 	.byte	0xff
	.zero		1


	//   ....[115]....
        /*0838*/ 	.word	0x0000b650
        /*083c*/ 	.word	0x00000003
        /*0840*/ 	.word	0x00000068
        /*0844*/ 	.short	0x010a
        /*0846*/ 	.byte	0xff
	.zero		1


	//   ....[116]....
        /*0848*/ 	.word	0x0000b6b0
        /*084c*/ 	.word	0x00000000
        /*0850*/ 	.word	0x00000050
        /*0854*/ 	.short	0x010a
        /*0856*/ 	.byte	0xff
	.zero		1


	//   ....[117]....
        /*0858*/ 	.word	0x0000b710
        /*085c*/ 	.word	0x00000000
        /*0860*/ 	.word	0x00000058
        /*0864*/ 	.short	0x010a
        /*0866*/ 	.byte	0xff
	.zero		1


	//   ....[118]....
        /*0868*/ 	.word	0x0000b770
        /*086c*/ 	.word	0x00000000
        /*0870*/ 	.word	0x00000060
        /*0874*/ 	.short	0x010a
        /*0876*/ 	.byte	0xff
	.zero		1


	//   ....[119]....
        /*0878*/ 	.word	0x0000b7c0
        /*087c*/ 	.word	0x00000000
        /*0880*/ 	.word	0x00000080
        /*0884*/ 	.short	0x010a
        /*0886*/ 	.byte	0xff
	.zero		1


	//   ....[120]....
        /*0888*/ 	.word	0x0000b810
        /*088c*/ 	.word	0x00000003
        /*0890*/ 	.word	0x00000030
        /*0894*/ 	.short	0x010a
        /*0896*/ 	.byte	0xff
	.zero		1


	//   ....[121]....
        /*0898*/ 	.word	0x0000b860
        /*089c*/ 	.word	0x000000c1
        /*08a0*/ 	.word	0x000000a0
        /*08a4*/ 	.short	0x010a
        /*08a6*/ 	.byte	0xff
	.zero		1


	//   ....[122]....
        /*08a8*/ 	.word	0x0000b8b0
        /*08ac*/ 	.word	0x000000cc
        /*08b0*/ 	.word	0x00000030
        /*08b4*/ 	.short	0x010a
        /*08b6*/ 	.byte	0xff
	.zero		1


	//   ....[123]....
        /*08b8*/ 	.word	0x0000b900
        /*08bc*/ 	.word	0x00000000
        /*08c0*/ 	.word	0x00000030
        /*08c4*/ 	.short	0x010a
        /*08c6*/ 	.byte	0xff
	.zero		1


	//   ....[124]....
        /*08c8*/ 	.word	0x0000b950
        /*08cc*/ 	.word	0x00000000
        /*08d0*/ 	.word	0x00000030
        /*08d4*/ 	.short	0x010a
        /*08d6*/ 	.byte	0xff
	.zero		1


	//----- nvinfo : EIATTR_NUM_MBARRIERS
	.align		4
.L_48:
        /*08d8*/ 	.byte	0x03, 0x38
        /*08da*/ 	.short	0x001c


	//----- nvinfo : EIATTR_EXIT_INSTR_OFFSETS
	.align		4
        /*08dc*/ 	.byte	0x04, 0x1c
        /*08de*/ 	.short	(.L_50 - .L_49)


	//   ....[0]....
.L_49:
        /*08e0*/ 	.word	0x00002410


	//   ....[1]....
        /*08e4*/ 	.word	0x00002900


	//   ....[2]....
        /*08e8*/ 	.word	0x00002960


	//   ....[3]....
        /*08ec*/ 	.word	0x00003740


	//   ....[4]....
        /*08f0*/ 	.word	0x000047a0


	//   ....[5]....
        /*08f4*/ 	.word	0x000047e0


	//   ....[6]....
        /*08f8*/ 	.word	0x0000af10


	//----- nvinfo : EIATTR_MAX_THREADS
	.align		4
.L_50:
        /*08fc*/ 	.byte	0x04, 0x05
        /*08fe*/ 	.short	(.L_52 - .L_51)
.L_51:
        /*0900*/ 	.word	0x00000100
        /*0904*/ 	.word	0x00000001
        /*0908*/ 	.word	0x00000001


	//----- nvinfo : EIATTR_CRS_STACK_SIZE
	.align		4
.L_52:
        /*090c*/ 	.byte	0x04, 0x1e
        /*090e*/ 	.short	(.L_54 - .L_53)
.L_53:
        /*0910*/ 	.word	0x00000000


	//----- nvinfo : EIATTR_CBANK_PARAM_SIZE
	.align		4
.L_54:
        /*0914*/ 	.byte	0x03, 0x19
        /*0916*/ 	.short	0x0800


	//----- nvinfo : EIATTR_PARAM_CBANK
	.align		4
        /*0918*/ 	.byte	0x04, 0x0a
        /*091a*/ 	.short	(.L_56 - .L_55)
	.align		4
.L_55:
        /*091c*/ 	.word	index@(.nv.constant0._ZN7cutlass13device_kernelINS_4gemm6kernel13GemmUniversalIN4cute5tupleIJiiiiEEENS1_10collective13CollectiveMmaINS1_35MainloopSm100TmaUmmaWarpSpecializedILi3ELi2ELi2ENS5_IJNS4_1CILi1EEESB_SB_EEEEENS5_IJNSA_ILi128EEENSA_ILi256EEESE_EEENS_12float_e4m3_tENS5_IJlSB_lEEESH_SI_NS4_8TiledMMAINS4_8MMA_AtomIJNS4_10MMA_TraitsINS4_19SM100_MMA_F8F6F4_SSEJSH_SH_fSE_SF_NS4_17integral_constantINS4_4UMMA5MajorELSP_0EEESQ_NSN_INSO_7ScaleInELSR_0EEESS_EEEEEENS4_6LayoutISC_NS5_IJNSA_ILi0EEESW_SW_EEEEENS5_IJNS4_10UnderscoreESZ_SZ_EEEEENS4_13SM90_TMA_LOADENS4_14ComposedLayoutINS4_7SwizzleILi3ELi4ELi3EEENS4_18smem_ptr_flag_bitsILi8EEENSV_INS5_IJNSA_ILi8EEESE_EEENS5_IJSE_SB_EEEEEEEvNS4_8identityES12_S1C_vS1D_EENS_8epilogue10collective18CollectiveEpilogueINS1F_23Sm100TmaWarpSpecializedILi4ELi2ELi64ELb0ELb0EEEJSG_NS5_IJNSV_ISE_SB_EENSV_INSA_ILi64EEESB_EEEEESH_SI_SH_SI_NS1F_6fusion15FusionCallbacksIS1J_NS1O_17LinearCombinationISH_fSH_fLNS_15FloatRoundStyleE2EEESG_S1N_JEEENS4_5SM1004TMEM4LOAD26SM100_TMEM_LOAD_32dp32b64xES12_NS13_INS14_ILi2ELi4ELi3EEES17_NSV_INS5_IJS18_S1L_EEENS5_IJS1L_SB_EEEEEEENS4_39AutoVectorizingCopyWithAssumedAlignmentILi128EEENS4_14SM90_TMA_STOREES22_S24_S24_EEEvvEEEEvNT_6ParamsE)
        /*0920*/ 	.short	0x0380
        /*0922*/ 	.short	0x0800


	//----- nvinfo : EIATTR_SW_WAR
	.align		4
.L_56:
        /*0924*/ 	.byte	0x04, 0x36
        /*0926*/ 	.short	(.L_58 - .L_57)
.L_57:
        /*0928*/ 	.word	0x00000008
.L_58:


//--------------------- .nv.callgraph             --------------------------
	.section	.nv.callgraph,"",@"SHT_CUDA_CALLGRAPH"
	.align	4
	.sectionentsize	8
	.align		4
        /*0000*/ 	.word	0x00000000
	.align		4
        /*0004*/ 	.word	0xffffffff
	.align		4
        /*0008*/ 	.word	index@(_ZN7cutlass13device_kernelINS_4gemm6kernel13GemmUniversalIN4cute5tupleIJiiiiEEENS1_10collective13CollectiveMmaINS1_35MainloopSm100TmaUmmaWarpSpecializedILi3ELi2ELi2ENS5_IJNS4_1CILi1EEESB_SB_EEEEENS5_IJNSA_ILi128EEENSA_ILi256EEESE_EEENS_12float_e4m3_tENS5_IJlSB_lEEESH_SI_NS4_8TiledMMAINS4_8MMA_AtomIJNS4_10MMA_TraitsINS4_19SM100_MMA_F8F6F4_SSEJSH_SH_fSE_SF_NS4_17integral_constantINS4_4UMMA5MajorELSP_0EEESQ_NSN_INSO_7ScaleInELSR_0EEESS_EEEEEENS4_6LayoutISC_NS5_IJNSA_ILi0EEESW_SW_EEEEENS5_IJNS4_10UnderscoreESZ_SZ_EEEEENS4_13SM90_TMA_LOADENS4_14ComposedLayoutINS4_7SwizzleILi3ELi4ELi3EEENS4_18smem_ptr_flag_bitsILi8EEENSV_INS5_IJNSA_ILi8EEESE_EEENS5_IJSE_SB_EEEEEEEvNS4_8identityES12_S1C_vS1D_EENS_8epilogue10collective18CollectiveEpilogueINS1F_23Sm100TmaWarpSpecializedILi4ELi2ELi64ELb0ELb0EEEJSG_NS5_IJNSV_ISE_SB_EENSV_INSA_ILi64EEESB_EEEEESH_SI_SH_SI_NS1F_6fusion15FusionCallbacksIS1J_NS1O_17LinearCombinationISH_fSH_fLNS_15FloatRoundStyleE2EEESG_S1N_JEEENS4_5SM1004TMEM4LOAD26SM100_TMEM_LOAD_32dp32b64xES12_NS13_INS14_ILi2ELi4ELi3EEES17_NSV_INS5_IJS18_S1L_EEENS5_IJS1L_SB_EEEEEEENS4_39AutoVectorizingCopyWithAssumedAlignmentILi128EEENS4_14SM90_TMA_STOREES22_S24_S24_EEEvvEEEEvNT_6ParamsE)
	.align		4
        /*000c*/ 	.word	index@(__assertfail)
	.align		4
        /*0010*/ 	.word	0x00000000
	.align		4
        /*0014*/ 	.word	0xfffffffe
	.align		4
        /*0018*/ 	.word	0x00000000
	.align		4
        /*001c*/ 	.word	0xfffffffd
	.align		4
        /*0020*/ 	.word	0x00000000
	.align		4
        /*0024*/ 	.word	0xfffffffc


//--------------------- .nv.constant4             --------------------------
	.section	.nv.constant4,"a",@progbits
	.align	8
	.align		8
.nv.constant4:
        /*0000*/ 	.dword	__assertfail
	.align		8
        /*0008*/ 	.dword	__unnamed_1
	.align		8
        /*0010*/ 	.dword	__unnamed_2
	.align		8
        /*0018*/ 	.dword	__unnamed_3
	.align		8
        /*0020*/ 	.dword	_ZN40_INTERNAL_9da69947_4_k_cu_92692036_262674cuda3std3__45__cpo5beginE
	.align		8
        /*0028*/ 	.dword	_ZN40_INTERNAL_9da69947_4_k_cu_92692036_262674cuda3std3__45__cpo3endE
	.align		8
        /*0030*/ 	.dword	_ZN40_INTERNAL_9da69947_4_k_cu_92692036_262674cuda3std3__45__cpo6cbeginE
	.align		8
        /*0038*/ 	.dword	_ZN40_INTERNAL_9da69947_4_k_cu_92692036_262674cuda3std3__45__cpo4cendE
	.align		8
        /*0040*/ 	.dword	_ZN40_INTERNAL_9da69947_4_k_cu_92692036_262674cuda3std3__442_GLOBAL__N__9da69947_4_k_cu_92692036_262676ignoreE
	.align		8
        /*0048*/ 	.dword	_ZN40_INTERNAL_9da69947_4_k_cu_92692036_262674cuda3std3__419piecewise_constructE
	.align		8
        /*0050*/ 	.dword	_ZN40_INTERNAL_9da69947_4_k_cu_92692036_262674cuda3std3__48in_placeE
	.align		8
        /*0058*/ 	.dword	_ZN40_INTERNAL_9da69947_4_k_cu_92692036_262674cuda3std6ranges3__45__cpo4swapE
	.align		8
        /*0060*/ 	.dword	_ZN40_INTERNAL_9da69947_4_k_cu_92692036_262674cuda3std6ranges3__45__cpo9iter_moveE
	.align		8
        /*0068*/ 	.dword	_ZN40_INTERNAL_9da69947_4_k_cu_92692036_262674cute7productE
	.align		8
        /*0070*/ 	.dword	_ZN40_INTERNAL_9da69947_4_k_cu_92692036_262674cute1_E
	.align		8
        /*0078*/ 	.dword	$str$25
	.align		8
        /*0080*/ 	.dword	$str$26
	.align		8
        /*0088*/ 	.dword	$str$27
	.align		8
        /*0090*/ 	.dword	$str$28


//--------------------- .text._ZN7cutlass13device_kernelINS_4gemm6kernel13GemmUniversalIN4cute5tupleIJiiiiEEENS1_10collective13CollectiveMmaINS1_35MainloopSm100TmaUmmaWarpSpecializedILi3ELi2ELi2ENS5_IJNS4_1CILi1EEESB_SB_EEEEENS5_IJNSA_ILi128EEENSA_ILi256EEESE_EEENS_12float_e4m3_tENS5_IJlSB_lEEESH_SI_NS4_8TiledMMAINS4_8MMA_AtomIJNS4_10MMA_TraitsINS4_19SM100_MMA_F8F6F4_SSEJSH_SH_fSE_SF_NS4_17integral_constantINS4_4UMMA5MajorELSP_0EEESQ_NSN_INSO_7ScaleInELSR_0EEESS_EEEEEENS4_6LayoutISC_NS5_IJNSA_ILi0EEESW_SW_EEEEENS5_IJNS4_10UnderscoreESZ_SZ_EEEEENS4_13SM90_TMA_LOADENS4_14ComposedLayoutINS4_7SwizzleILi3ELi4ELi3EEENS4_18smem_ptr_flag_bitsILi8EEENSV_INS5_IJNSA_ILi8EEESE_EEENS5_IJSE_SB_EEEEEEEvNS4_8identityES12_S1C_vS1D_EENS_8epilogue10collective18CollectiveEpilogueINS1F_23Sm100TmaWarpSpecializedILi4ELi2ELi64ELb0ELb0EEEJSG_NS5_IJNSV_ISE_SB_EENSV_INSA_ILi64EEESB_EEEEESH_SI_SH_SI_NS1F_6fusion15FusionCallbacksIS1J_NS1O_17LinearCombinationISH_fSH_fLNS_15FloatRoundStyleE2EEESG_S1N_JEEENS4_5SM1004TMEM4LOAD26SM100_TMEM_LOAD_32dp32b64xES12_NS13_INS14_ILi2ELi4ELi3EEES17_NSV_INS5_IJS18_S1L_EEENS5_IJS1L_SB_EEEEEEENS4_39AutoVectorizingCopyWithAssumedAlignmentILi128EEENS4_14SM90_TMA_STOREES22_S24_S24_EEEvvEEEEvNT_6ParamsE --------------------------
	.section	.text._ZN7cutlass13device_kernelINS_4gemm6kernel13GemmUniversalIN4cute5tupleIJiiiiEEENS1_10collective13CollectiveMmaINS1_35MainloopSm100TmaUmmaWarpSpecializedILi3ELi2ELi2ENS5_IJNS4_1CILi1EEESB_SB_EEEEENS5_IJNSA_ILi128EEENSA_ILi256EEESE_EEENS_12float_e4m3_tENS5_IJlSB_lEEESH_SI_NS4_8TiledMMAINS4_8MMA_AtomIJNS4_10MMA_TraitsINS4_19SM100_MMA_F8F6F4_SSEJSH_SH_fSE_SF_NS4_17integral_constantINS4_4UMMA5MajorELSP_0EEESQ_NSN_INSO_7ScaleInELSR_0EEESS_EEEEEENS4_6LayoutISC_NS5_IJNSA_ILi0EEESW_SW_EEEEENS5_IJNS4_10UnderscoreESZ_SZ_EEEEENS4_13SM90_TMA_LOADENS4_14ComposedLayoutINS4_7SwizzleILi3ELi4ELi3EEENS4_18smem_ptr_flag_bitsILi8EEENSV_INS5_IJNSA_ILi8EEESE_EEENS5_IJSE_SB_EEEEEEEvNS4_8identityES12_S1C_vS1D_EENS_8epilogue10collective18CollectiveEpilogueINS1F_23Sm100TmaWarpSpecializedILi4ELi2ELi64ELb0ELb0EEEJSG_NS5_IJNSV_ISE_SB_EENSV_INSA_ILi64EEESB_EEEEESH_SI_SH_SI_NS1F_6fusion15FusionCallbacksIS1J_NS1O_17LinearCombinationISH_fSH_fLNS_15FloatRoundStyleE2EEESG_S1N_JEEENS4_5SM1004TMEM4LOAD26SM100_TMEM_LOAD_32dp32b64xES12_NS13_INS14_ILi2ELi4ELi3EEES17_NSV_INS5_IJS18_S1L_EEENS5_IJS1L_SB_EEEEEEENS4_39AutoVectorizingCopyWithAssumedAlignmentILi128EEENS4_14SM90_TMA_STOREES22_S24_S24_EEEvvEEEEvNT_6ParamsE,"ax",@progbits
	.align	128
.text._ZN7cutlass13device_kernelINS_4gemm6kernel13GemmUniversalIN4cute5tupleIJiiiiEEENS1_10collective13CollectiveMmaINS1_35MainloopSm100TmaUmmaWarpSpecializedILi3ELi2ELi2ENS5_IJNS4_1CILi1EEESB_SB_EEEEENS5_IJNSA_ILi128EEENSA_ILi256EEESE_EEENS_12float_e4m3_tENS5_IJlSB_lEEESH_SI_NS4_8TiledMMAINS4_8MMA_AtomIJNS4_10MMA_TraitsINS4_19SM100_MMA_F8F6F4_SSEJSH_SH_fSE_SF_NS4_17integral_constantINS4_4UMMA5MajorELSP_0EEESQ_NSN_INSO_7ScaleInELSR_0EEESS_EEEEEENS4_6LayoutISC_NS5_IJNSA_ILi0EEESW_SW_EEEEENS5_IJNS4_10UnderscoreESZ_SZ_EEEEENS4_13SM90_TMA_LOADENS4_14ComposedLayoutINS4_7SwizzleILi3ELi4ELi3EEENS4_18smem_ptr_flag_bitsILi8EEENSV_INS5_IJNSA_ILi8EEESE_EEENS5_IJSE_SB_EEEEEEEvNS4_8identityES12_S1C_vS1D_EENS_8epilogue10collective18CollectiveEpilogueINS1F_23Sm100TmaWarpSpecializedILi4ELi2ELi64ELb0ELb0EEEJSG_NS5_IJNSV_ISE_SB_EENSV_INSA_ILi64EEESB_EEEEESH_SI_SH_SI_NS1F_6fusion15FusionCallbacksIS1J_NS1O_17LinearCombinationISH_fSH_fLNS_15FloatRoundStyleE2EEESG_S1N_JEEENS4_5SM1004TMEM4LOAD26SM100_TMEM_LOAD_32dp32b64xES12_NS13_INS14_ILi2ELi4ELi3EEES17_NSV_INS5_IJS18_S1L_EEENS5_IJS1L_SB_EEEEEEENS4_39AutoVectorizingCopyWithAssumedAlignmentILi128EEENS4_14SM90_TMA_STOREES22_S24_S24_EEEvvEEEEvNT_6ParamsE:
        .type           _ZN7cutlass13device_kernelINS_4gemm6kernel13GemmUniversalIN4cute5tupleIJiiiiEEENS1_10collective13CollectiveMmaINS1_35MainloopSm100TmaUmmaWarpSpecializedILi3ELi2ELi2ENS5_IJNS4_1CILi1EEESB_SB_EEEEENS5_IJNSA_ILi128EEENSA_ILi256EEESE_EEENS_12float_e4m3_tENS5_IJlSB_lEEESH_SI_NS4_8TiledMMAINS4_8MMA_AtomIJNS4_10MMA_TraitsINS4_19SM100_MMA_F8F6F4_SSEJSH_SH_fSE_SF_NS4_17integral_constantINS4_4UMMA5MajorELSP_0EEESQ_NSN_INSO_7ScaleInELSR_0EEESS_EEEEEENS4_6LayoutISC_NS5_IJNSA_ILi0EEESW_SW_EEEEENS5_IJNS4_10UnderscoreESZ_SZ_EEEEENS4_13SM90_TMA_LOADENS4_14ComposedLayoutINS4_7SwizzleILi3ELi4ELi3EEENS4_18smem_ptr_flag_bitsILi8EEENSV_INS5_IJNSA_ILi8EEESE_EEENS5_IJSE_SB_EEEEEEEvNS4_8identityES12_S1C_vS1D_EENS_8epilogue10collective18CollectiveEpilogueINS1F_23Sm100TmaWarpSpecializedILi4ELi2ELi64ELb0ELb0EEEJSG_NS5_IJNSV_ISE_SB_EENSV_INSA_ILi64EEESB_EEEEESH_SI_SH_SI_NS1F_6fusion15FusionCallbacksIS1J_NS1O_17LinearCombinationISH_fSH_fLNS_15FloatRoundStyleE2EEESG_S1N_JEEENS4_5SM1004TMEM4LOAD26SM100_TMEM_LOAD_32dp32b64xES12_NS13_INS14_ILi2ELi4ELi3EEES17_NSV_INS5_IJS18_S1L_EEENS5_IJS1L_SB_EEEEEEENS4_39AutoVectorizingCopyWithAssumedAlignmentILi128EEENS4_14SM90_TMA_STOREES22_S24_S24_EEEvvEEEEvNT_6ParamsE,@function
        .size           _ZN7cutlass13device_kernelINS_4gemm6kernel13GemmUniversalIN4cute5tupleIJiiiiEEENS1_10collective13CollectiveMmaINS1_35MainloopSm100TmaUmmaWarpSpecializedILi3ELi2ELi2ENS5_IJNS4_1CILi1EEESB_SB_EEEEENS5_IJNSA_ILi128EEENSA_ILi256EEESE_EEENS_12float_e4m3_tENS5_IJlSB_lEEESH_SI_NS4_8TiledMMAINS4_8MMA_AtomIJNS4_10MMA_TraitsINS4_19SM100_MMA_F8F6F4_SSEJSH_SH_fSE_SF_NS4_17integral_constantINS4_4UMMA5MajorELSP_0EEESQ_NSN_INSO_7ScaleInELSR_0EEESS_EEEEEENS4_6LayoutISC_NS5_IJNSA_ILi0EEESW_SW_EEEEENS5_IJNS4_10UnderscoreESZ_SZ_EEEEENS4_13SM90_TMA_LOADENS4_14ComposedLayoutINS4_7SwizzleILi3ELi4ELi3EEENS4_18smem_ptr_flag_bitsILi8EEENSV_INS5_IJNSA_ILi8EEESE_EEENS5_IJSE_SB_EEEEEEEvNS4_8identityES12_S1C_vS1D_EENS_8epilogue10collective18CollectiveEpilogueINS1F_23Sm100TmaWarpSpecializedILi4ELi2ELi64ELb0ELb0EEEJSG_NS5_IJNSV_ISE_SB_EENSV_INSA_ILi64EEESB_EEEEESH_SI_SH_SI_NS1F_6fusion15FusionCallbacksIS1J_NS1O_17LinearCombinationISH_fSH_fLNS_15FloatRoundStyleE2EEESG_S1N_JEEENS4_5SM1004TMEM4LOAD26SM100_TMEM_LOAD_32dp32b64xES12_NS13_INS14_ILi2ELi4ELi3EEES17_NSV_INS5_IJS18_S1L_EEENS5_IJS1L_SB_EEEEEEENS4_39AutoVectorizingCopyWithAssumedAlignmentILi128EEENS4_14SM90_TMA_STOREES22_S24_S24_EEEvvEEEEvNT_6ParamsE,(.L_x_164 - _ZN7cutlass13device_kernelINS_4gemm6kernel13GemmUniversalIN4cute5tupleIJiiiiEEENS1_10collective13CollectiveMmaINS1_35MainloopSm100TmaUmmaWarpSpecializedILi3ELi2ELi2ENS5_IJNS4_1CILi1EEESB_SB_EEEEENS5_IJNSA_ILi128EEENSA_ILi256EEESE_EEENS_12float_e4m3_tENS5_IJlSB_lEEESH_SI_NS4_8TiledMMAINS4_8MMA_AtomIJNS4_10MMA_TraitsINS4_19SM100_MMA_F8F6F4_SSEJSH_SH_fSE_SF_NS4_17integral_constantINS4_4UMMA5MajorELSP_0EEESQ_NSN_INSO_7ScaleInELSR_0EEESS_EEEEEENS4_6LayoutISC_NS5_IJNSA_ILi0EEESW_SW_EEEEENS5_IJNS4_10UnderscoreESZ_SZ_EEEEENS4_13SM90_TMA_LOADENS4_14ComposedLayoutINS4_7SwizzleILi3ELi4ELi3EEENS4_18smem_ptr_flag_bitsILi8EEENSV_INS5_IJNSA_ILi8EEESE_EEENS5_IJSE_SB_EEEEEEEvNS4_8identityES12_S1C_vS1D_EENS_8epilogue10collective18CollectiveEpilogueINS1F_23Sm100TmaWarpSpecializedILi4ELi2ELi64ELb0ELb0EEEJSG_NS5_IJNSV_ISE_SB_EENSV_INSA_ILi64EEESB_EEEEESH_SI_SH_SI_NS1F_6fusion15FusionCallbacksIS1J_NS1O_17LinearCombinationISH_fSH_fLNS_15FloatRoundStyleE2EEESG_S1N_JEEENS4_5SM1004TMEM4LOAD26SM100_TMEM_LOAD_32dp32b64xES12_NS13_INS14_ILi2ELi4ELi3EEES17_NSV_INS5_IJS18_S1L_EEENS5_IJS1L_SB_EEEEEEENS4_39AutoVectorizingCopyWithAssumedAlignmentILi128EEENS4_14SM90_TMA_STOREES22_S24_S24_EEEvvEEEEvNT_6ParamsE)
        .other          _ZN7cutlass13device_kernelINS_4gemm6kernel13GemmUniversalIN4cute5tupleIJiiiiEEENS1_10collective13CollectiveMmaINS1_35MainloopSm100TmaUmmaWarpSpecializedILi3ELi2ELi2ENS5_IJNS4_1CILi1EEESB_SB_EEEEENS5_IJNSA_ILi128EEENSA_ILi256EEESE_EEENS_12float_e4m3_tENS5_IJlSB_lEEESH_SI_NS4_8TiledMMAINS4_8MMA_AtomIJNS4_10MMA_TraitsINS4_19SM100_MMA_F8F6F4_SSEJSH_SH_fSE_SF_NS4_17integral_constantINS4_4UMMA5MajorELSP_0EEESQ_NSN_INSO_7ScaleInELSR_0EEESS_EEEEEENS4_6LayoutISC_NS5_IJNSA_ILi0EEESW_SW_EEEEENS5_IJNS4_10UnderscoreESZ_SZ_EEEEENS4_13SM90_TMA_LOADENS4_14ComposedLayoutINS4_7SwizzleILi3ELi4ELi3EEENS4_18smem_ptr_flag_bitsILi8EEENSV_INS5_IJNSA_ILi8EEESE_EEENS5_IJSE_SB_EEEEEEEvNS4_8identityES12_S1C_vS1D_EENS_8epilogue10collective18CollectiveEpilogueINS1F_23Sm100TmaWarpSpecializedILi4ELi2ELi64ELb0ELb0EEEJSG_NS5_IJNSV_ISE_SB_EENSV_INSA_ILi64EEESB_EEEEESH_SI_SH_SI_NS1F_6fusion15FusionCallbacksIS1J_NS1O_17LinearCombinationISH_fSH_fLNS_15FloatRoundStyleE2EEESG_S1N_JEEENS4_5SM1004TMEM4LOAD26SM100_TMEM_LOAD_32dp32b64xES12_NS13_INS14_ILi2ELi4ELi3EEES17_NSV_INS5_IJS18_S1L_EEENS5_IJS1L_SB_EEEEEEENS4_39AutoVectorizingCopyWithAssumedAlignmentILi128EEENS4_14SM90_TMA_STOREES22_S24_S24_EEEvvEEEEvNT_6ParamsE,@"STO_CUDA_ENTRY STV_DEFAULT"
_ZN7cutlass13device_kernelINS_4gemm6kernel13GemmUniversalIN4cute5tupleIJiiiiEEENS1_10collective13CollectiveMmaINS1_35MainloopSm100TmaUmmaWarpSpecializedILi3ELi2ELi2ENS5_IJNS4_1CILi1EEESB_SB_EEEEENS5_IJNSA_ILi128EEENSA_ILi256EEESE_EEENS_12float_e4m3_tENS5_IJlSB_lEEESH_SI_NS4_8TiledMMAINS4_8MMA_AtomIJNS4_10MMA_TraitsINS4_19SM100_MMA_F8F6F4_SSEJSH_SH_fSE_SF_NS4_17integral_constantINS4_4UMMA5MajorELSP_0EEESQ_NSN_INSO_7ScaleInELSR_0EEESS_EEEEEENS4_6LayoutISC_NS5_IJNSA_ILi0EEESW_SW_EEEEENS5_IJNS4_10UnderscoreESZ_SZ_EEEEENS4_13SM90_TMA_LOADENS4_14ComposedLayoutINS4_7SwizzleILi3ELi4ELi3EEENS4_18smem_ptr_flag_bitsILi8EEENSV_INS5_IJNSA_ILi8EEESE_EEENS5_IJSE_SB_EEEEEEEvNS4_8identityES12_S1C_vS1D_EENS_8epilogue10collective18CollectiveEpilogueINS1F_23Sm100TmaWarpSpecializedILi4ELi2ELi64ELb0ELb0EEEJSG_NS5_IJNSV_ISE_SB_EENSV_INSA_ILi64EEESB_EEEEESH_SI_SH_SI_NS1F_6fusion15FusionCallbacksIS1J_NS1O_17LinearCombinationISH_fSH_fLNS_15FloatRoundStyleE2EEESG_S1N_JEEENS4_5SM1004TMEM4LOAD26SM100_TMEM_LOAD_32dp32b64xES12_NS13_INS14_ILi2ELi4ELi3EEES17_NSV_INS5_IJS18_S1L_EEENS5_IJS1L_SB_EEEEEEENS4_39AutoVectorizingCopyWithAssumedAlignmentILi128EEENS4_14SM90_TMA_STOREES22_S24_S24_EEEvvEEEEvNT_6ParamsE:
[----:B------:R-:W1:Y:S01]  /*0000*/  LDC R1, c[0x0][0x37c] ;  /* 0x0000df00ff017b82 */ /* 0x000e620000000800 */
[----:B------:R-:W2:Y:S01]  /*0010*/  S2R R185, SR_TID.X ;  /* 0x0000000000b97919 */ /* 0x000ea20000002100 */
[----:B------:R-:W3:Y:S01]  /*0020*/  LDCU.64 UR4, c[0x0][0x890] ;  /* 0x00011200ff0477ac */ /* 0x000ee20008000a00 */
[----:B------:R-:W-:Y:S02]  /*0030*/  PRMT R171, RZ, 0x7610, R171 ;  /* 0x00007610ffab7816 */ /* 0x000fe400000000ab */
[----:B------:R-:W-:Y:S01]  /*0040*/  ELECT P5, URZ, PT ;  /* 0x0000000000ff782f */ /* 0x000fe200038a0000 */
[----:B------:R-:W4:Y:S01]  /*0050*/  LDCU.64 UR46, c[0x0][0x358] ;  /* 0x00006b00ff2e77ac */ /* 0x000f220008000a00 */
[----:B---3--:R-:W-:-:S04]  /*0060*/  UISETP.NE.U32.AND UP0, UPT, UR4, URZ, UPT ;  /* 0x000000ff0400728c */ /* 0x008fc8000bf05070 */
[----:B------:R-:W-:Y:S01]  /*0070*/  UISETP.NE.AND.EX UP0, UPT, UR5, URZ, UPT, UP0 ;  /* 0x000000ff0500728c */ /* 0x000fe2000bf05300 */
[----:B--2---:R-:W-:-:S05]  /*0080*/  SHF.R.U32.HI R173, RZ, 0x5, R185 ;  /* 0x00000005ffad7819 */ /* 0x004fca00000116b9 */
[----:B------:R-:W2:Y:S02]  /*0090*/  SHFL.IDX PT, R0, R173, RZ, 0x1f ;  /* 0x00001fffad007589 */ /* 0x000ea400000e0000 */
[----:B--2---:R-:W-:Y:S01]  /*00a0*/  R2UR UR8, R0 ;  /* 0x00000000000872ca */ /* 0x004fe200000e0000 */
[----:B-1--4-:R-:W-:-:S14]  /*00b0*/  BRA.U UP0, `(.L_x_0) ;  /* 0x00000001002c7547 */ /* 0x012fdc000b800000 */
[----:B------:R-:W1:Y:S02]  /*00c0*/  LDCU.64 UR6, c[0x0][0x888] ;  /* 0x00011100ff0677ac */ /* 0x000e640008000a00 */
[----:B-1----:R-:W-:-:S04]  /*00d0*/  UISETP.NE.U32.AND UP0, UPT, UR6, URZ, UPT ;  /* 0x000000ff0600728c */ /* 0x002fc8000bf05070 */
[----:B------:R-:W-:-:S09]  /*00e0*/  UISETP.NE.AND.EX UP0, UPT, UR7, URZ, UPT, UP0 ;  /* 0x000000ff0700728c */ /* 0x000fd2000bf05300 */
[----:B------:R-:W-:Y:S05]  /*00f0*/  BRA.U !UP0, `(.L_x_1) ;  /* 0x0000000108107547 */ /* 0x000fea000b800000 */
[----:B------:R-:W1:Y:S02]  /*0100*/  LDC.64 R2, c[0x0][0x888] ;  /* 0x00022200ff027b82 */ /* 0x000e640000000a00 */
[----:B-1----:R1:W5:Y:S01]  /*0110*/  LDG.E R81, desc[UR46][R2.64] ;  /* 0x0000002e02517981 */ /* 0x002362000c1e1900 */
[----:B------:R-:W-:Y:S01]  /*0120*/  HFMA2 R171, -RZ, RZ, 0, 5.9604644775390625e-08 ;  /* 0x00000001ffab7431 */ /* 0x000fe200000001ff */
[----:B------:R-:W-:Y:S05]  /*0130*/  BRA `(.L_x_0) ;  /* 0x00000000000c7947 */ /* 0x000fea0003800000 */
.L_x_1:
[----:B------:R-:W1:Y:S01]  /*0140*/  LDCU UR6, c[0x0][0x880] ;  /* 0x00011000ff0677ac */ /* 0x000e620008000800 */
[----:B------:R-:W-:Y:S01]  /*0150*/  HFMA2 R171, -RZ, RZ, 0, 5.9604644775390625e-08 ;  /* 0x00000001ffab7431 */ /* 0x000fe200000001ff */
[----:B-1----:R-:W-:-:S07]  /*0160*/  MOV R81, UR6 ;  /* 0x0000000600517c02 */ /* 0x002fce0008000f00 */
.L_x_0:
[----:B------:R-:W2:Y:S02]  /*0170*/  LDCU.64 UR6, c[0x0][0x8b0] ;  /* 0x00011600ff0677ac */ /* 0x000ea40008000a00 */
[----:B--2---:R-:W-:-:S04]  /*0180*/  UISETP.NE.U32.AND UP0, UPT, UR6, URZ, UPT ;  /* 0x000000ff0600728c */ /* 0x004fc8000bf05070 */
[----:B------:R-:W-:-:S09]  /*0190*/  UISETP.NE.AND.EX UP0, UPT, UR7, URZ, UPT, UP0 ;  /* 0x000000ff0700728c */ /* 0x000fd2000bf05300 */
[----:B------:R-:W-:Y:S05]  /*01a0*/  BRA.U UP0, `(.L_x_2) ;  /* 0x0000000100247547 */ /* 0x000fea000b800000 */
[----:B------:R-:W2:Y:S02]  /*01b0*/  LDCU.64 UR6, c[0x0][0x8a8] ;  /* 0x00011500ff0677ac */ /* 0x000ea40008000a00 */
[----:B--2---:R-:W-:-:S04]  /*01c0*/  UISETP.NE.U32.AND UP0, UPT, UR6, URZ, UPT ;  /* 0x000000ff0600728c */ /* 0x004fc8000bf05070 */
[----:B------:R-:W-:-:S09]  /*01d0*/  UISETP.NE.AND.EX UP0, UPT, UR7, URZ, UPT, UP0 ;  /* 0x000000ff0700728c */ /* 0x000fd2000bf05300 */
[----:B------:R-:W-:Y:S05]  /*01e0*/  BRA.U !UP0, `(.L_x_3) ;  /* 0x00000001080c7547 */ /* 0x000fea000b800000 */
[----:B------:R-:W2:Y:S02]  /*01f0*/  LDC.64 R78, c[0x0][0x8a8] ;  /* 0x00022a00ff4e7b82 */ /* 0x000ea40000000a00 */
[----:B--2---:R2:W5:Y:S01]  /*0200*/  LDG.E R78, desc[UR46][R78.64] ;  /* 0x0000002e4e4e7981 */ /* 0x004562000c1e1900 */
[----:B------:R-:W-:Y:S05]  /*0210*/  BRA `(.L_x_2) ;  /* 0x0000000000087947 */ /* 0x000fea0003800000 */
.L_x_3:
[----:B------:R-:W2:Y:S02]  /*0220*/  LDCU UR6, c[0x0][0x8a0] ;  /* 0x00011400ff0677ac */ /* 0x000ea40008000800 */
[----:B--2---:R-:W-:Y:S02]  /*0230*/  MOV R78, UR6 ;  /* 0x00000006004e7c02 */ /* 0x004fe40008000f00 */
.L_x_2:
[----:B------:R-:W-:Y:S01]  /*0240*/  IMAD.U32 R0, RZ, RZ, UR8 ;  /* 0x00000008ff007e24 */ /* 0x000fe2000f8e00ff */
[----:B------:R-:W-:Y:S04]  /*0250*/  BSSY.RECONVERGENT B0, `(.L_x_4) ;  /* 0x000000c000007945 */ /* 0x000fe80003800200 */
[C---:B------:R-:W-:Y:S02]  /*0260*/  ISETP.NE.OR P1, PT, R0.reuse, 0x1, !P5 ;  /* 0x000000010000780c */ /* 0x040fe40006f25670 */
[----:B------:R-:W-:-:S11]  /*0270*/  ISETP.NE.OR P0, PT, R0, 0x3, !P5 ;  /* 0x000000030000780c */ /* 0x000fd60006f05670 */
[----:B------:R-:W-:Y:S05]  /*0280*/  @P1 BRA `(.L_x_5) ;  /* 0x0000000000201947 */ /* 0x000fea0003800000 */
[----:B------:R-:W3:Y:S02]  /*0290*/  LDCU.64 UR6, c[0x0][0x348] ;  /* 0x00006900ff0677ac */ /* 0x000ee40008000a00 */
[----:B---3--:R-:W-:Y:S02]  /*02a0*/  UIADD3 UR10, UP1, UPT, UR6, 0x80, URZ ;  /* 0x00000080060a7890 */ /* 0x008fe4000ff3e0ff */
[----:B------:R-:W-:Y:S02]  /*02b0*/  UIADD3 UR6, UP0, UPT, UR6, 0x180, URZ ;  /* 0x0000018006067890 */ /* 0x000fe4000ff1e0ff */
[----:B------:R-:W-:Y:S02]  /*02c0*/  UIADD3.X UR11, UPT, UPT, URZ, UR7, URZ, UP1, !UPT ;  /* 0x00000007ff0b7290 */ /* 0x000fe40008ffe4ff */
[----:B------:R-:W-:-:S07]  /*02d0*/  UIADD3.X UR7, UPT, UPT, URZ, UR7, URZ, UP0, !UPT ;  /* 0x00000007ff077290 */ /* 0x000fce00087fe4ff */
[----:B------:R3:W-:Y:S02]  /*02e0*/  UTMACCTL.PF [UR10] ;  /* 0x000000000a0079b9 */ /* 0x0007e40008040000 */
[----:B------:R3:W-:Y:S02]  /*02f0*/  UTMACCTL.PF [UR6] ;  /* 0x00000000060079b9 */ /* 0x0007e40008040000 */
[----:B---3--:R-:W-:Y:S01]  /*0300*/  NOP ;  /* 0x0000000000007918 */ /* 0x008fe20000000000 */
.L_x_5:
[----:B------:R-:W-:Y:S05]  /*0310*/  BSYNC.RECONVERGENT B0 ;  /* 0x0000000000007941 */ /* 0x000fea0003800200 */
.L_x_4:
[----:B------:R-:W-:Y:S04]  /*0320*/  BSSY.RECONVERGENT B0, `(.L_x_6) ;  /* 0x000000a000007945 */ /* 0x000fe80003800200 */
        /* <DEDUP_REMOVED lines=9> */
.L_x_7:
[----:B------:R-:W-:Y:S05]  /*03c0*/  BSYNC.RECONVERGENT B0 ;  /* 0x0000000000007941 */ /* 0x000fea0003800200 */
.L_x_6:
[----:B------:R-:W3:Y:S01]  /*03d0*/  LDCU.64 UR6, c[0x0][0x888] ;  /* 0x00011100ff0677ac */ /* 0x000ee20008000a00 */
[----:B------:R-:W-:Y:S02]  /*03e0*/  UISETP.EQ.U32.AND UP1, UPT, UR4, URZ, UPT ;  /* 0x000000ff0400728c */ /* 0x000fe4000bf22070 */
[----:B------:R-:W-:Y:S02]  /*03f0*/  UPLOP3.LUT UP2, UPT, UPT, UPT, UPT, 0x80, 0x8 ;  /* 0x000000000008789c */ /* 0x000fe40003f4f070 */
[----:B---3--:R-:W-:-:S04]  /*0400*/  UISETP.NE.U32.AND UP0, UPT, UR6, URZ, UPT ;  /* 0x000000ff0600728c */ /* 0x008fc8000bf05070 */
[----:B------:R-:W-:-:S04]  /*0410*/  UISETP.NE.AND.EX UP0, UPT, UR7, URZ, UPT, UP0 ;  /* 0x000000ff0700728c */ /* 0x000fc8000bf05300 */
[----:B------:R-:W-:-:S04]  /*0420*/  UISETP.EQ.OR.EX UP3, UPT, UR5, URZ, !UP0, UP1 ;  /* 0x000000ff0500728c */ /* 0x000fc8000c762710 */
[----:B------:R-:W-:-:S05]  /*0430*/  UP2UR UR50, UPR, URZ, 0x8 ;  /* 0x00000008ff327883 */ /* 0x000fca0008000000 */
[----:B------:R-:W-:Y:S07]  /*0440*/  BRA.U !UP3, `(.L_x_8) ;  /* 0x000000010b207547 */ /* 0x000fee000b800000 */
[----:B------:R-:W-:Y:S01]  /*0450*/  UISETP.NE.U32.AND UP2, UPT, UR4, URZ, UPT ;  /* 0x000000ff0400728c */ /* 0x000fe2000bf45070 */
[----:B-----5:R-:W-:Y:S01]  /*0460*/  FSETP.NEU.AND P0, PT, R81, RZ, PT ;  /* 0x000000ff5100720b */ /* 0x020fe20003f0d000 */
[----:B------:R-:W-:Y:S02]  /*0470*/  USEL UR4, URZ, 0xffffffff, UP0 ;  /* 0xffffffffff047887 */ /* 0x000fe40008000000 */
[----:B------:R-:W-:-:S10]  /*0480*/  UISETP.NE.AND.EX UP2, UPT, UR5, URZ, UPT, UP2 ;  /* 0x000000ff0500728c */ /* 0x000fd4000bf45320 */
[----:B------:R-:W-:Y:S01]  /*0490*/  VOTEU.ANY UP1, P0 ;  /* 0x0000000000ff7886 */ /* 0x000fe20000020100 */
[----:B------:R-:W-:-:S04]  /*04a0*/  @!UP2 USEL UR4, URZ, 0xffffffff, UP1 ;  /* 0xffffffffff04a887 */ /* 0x000fc80008800000 */
[----:B------:R-:W-:-:S04]  /*04b0*/  ULOP3.LUT UR4, UR4, 0x1, URZ, 0xc0, !UPT ;  /* 0x0000000104047892 */ /* 0x000fc8000f8ec0ff */
[----:B------:R-:W-:-:S11]  /*04c0*/  UISETP.NE.U32.AND UP2, UPT, UR4, 0x1, UPT ;  /* 0x000000010400788c */ /* 0x000fd6000bf45070 */
.L_x_8:
[----:B-1----:R-:W1:Y:S01]  /*04d0*/  SHFL.IDX PT, R2, R173, RZ, 0x1f ;  /* 0x00001fffad027589 */ /* 0x002e6200000e0000 */
[----:B------:R-:W-:-:S04]  /*04e0*/  UISETP.NE.AND UP1, UPT, UR8, 0x2, UPT ;  /* 0x000000020800788c */ /* 0x000fc8000bf25270 */
[----:B------:R-:W-:Y:S01]  /*04f0*/  USEL UR6, URZ, 0x1, UP1 ;  /* 0x00000001ff067887 */ /* 0x000fe20008800000 */
[----:B-1----:R-:W-:-:S13]  /*0500*/  ISETP.NE.AND P0, PT, R2, RZ, PT ;  /* 0x000000ff0200720c */ /* 0x002fda0003f05270 */
[----:B------:R-:W-:Y:S05]  /*0510*/  @P0 BRA `(.L_x_9) ;  /* 0x0000000000400947 */ /* 0x000fea0003800000 */
[----:B------:R-:W1:Y:S01]  /*0520*/  S2UR UR5, SR_CgaCtaId ;  /* 0x00000000000579c3 */ /* 0x000e620000008800 */
[----:B------:R-:W-:Y:S01]  /*0530*/  UMOV UR7, 0x400 ;  /* 0x0000040000077882 */ /* 0x000fe20000000000 */
[----:B------:R-:W-:Y:S01]  /*0540*/  UMOV UR4, 0x1 ;  /* 0x0000000100047882 */ /* 0x000fe20000000000 */
[----:B------:R-:W-:Y:S01]  /*0550*/  ELECT P0, URZ, PT ;  /* 0x0000000000ff782f */ /* 0x000fe20003800000 */
[----:B------:R-:W-:-:S04]  /*0560*/  UIADD3 UR10, UPT, UPT, -UR4, 0x100000, URZ ;  /* 0x00100000040a7890 */ /* 0x000fc8000fffe1ff */
[----:B------:R-:W-:Y:S02]  /*0570*/  USHF.L.U32 UR11, UR10, 0xb, URZ ;  /* 0x0000000b0a0b7899 */ /* 0x000fe400080006ff */
[----:B------:R-:W-:Y:S02]  /*0580*/  USHF.L.U32 UR10, UR10, 0x1, URZ ;  /* 0x000000010a0a7899 */ /* 0x000fe400080006ff */
[----:B-1----:R-:W-:Y:S01]  /*0590*/  ULEA UR5, UR5, UR7, 0x18 ;  /* 0x0000000705057291 */ /* 0x002fe2000f8ec0ff */
[----:B------:R-:W1:Y:S11]  /*05a0*/  FENCE.VIEW.ASYNC.S ;  /* 0x00000000000073c6 */ /* 0x000e760000000000 */
[----:B-1----:R1:W3:Y:S01]  /*05b0*/  SYNCS.EXCH.64 URZ, [UR5], UR10 ;  /* 0x0000000a05ff75b2 */ /* 0x0022e20008000100 */
[----:B------:R1:W4:Y:S01]  /*05c0*/  SYNCS.EXCH.64 URZ, [UR5+0x18], UR10 ;  /* 0x0000180a05ff75b2 */ /* 0x0003220008000100 */
[----:B------:R1:W1:Y:S01]  /*05d0*/  SYNCS.EXCH.64 URZ, [UR5+0x8], UR10 ;  /* 0x0000080a05ff75b2 */ /* 0x0002620008000100 */
[----:B------:R1:W1:Y:S01]  /*05e0*/  SYNCS.EXCH.64 URZ, [UR5+0x20], UR10 ;  /* 0x0000200a05ff75b2 */ /* 0x0002620008000100 */
[----:B------:R1:W1:Y:S01]  /*05f0*/  SYNCS.EXCH.64 URZ, [UR5+0x10], UR10 ;  /* 0x0000100a05ff75b2 */ /* 0x0002620008000100 */
[----:B------:R1:W1:Y:S01]  /*0600*/  SYNCS.EXCH.64 URZ, [UR5+0x28], UR10 ;  /* 0x0000280a05ff75b2 */ /* 0x0002620008000100 */
[----:B------:R-:W-:Y:S01]  /*0610*/  NOP ;  /* 0x0000000000007918 */ /* 0x000fe20000000000 */
.L_x_9:
[----:B------:R-:W2:Y:S01]  /*0620*/  SHFL.IDX PT, R2, R173, RZ, 0x1f ;  /* 0x00001fffad027589 */ /* 0x000ea200000e0000 */
[----:B------:R-:W-:Y:S01]  /*0630*/  NOP ;  /* 0x0000000000007918 */ /* 0x000fe20000000000 */
[----:B--2---:R-:W-:-:S13]  /*0640*/  ISETP.NE.AND P0, PT, R2, 0x1, PT ;  /* 0x000000010200780c */ /* 0x004fda0003f05270 */
[----:B------:R-:W-:Y:S05]  /*0650*/  @P0 BRA `(.L_x_10) ;  /* 0x0000000000580947 */ /* 0x000fea0003800000 */
[----:B------:R-:W2:Y:S01]  /*0660*/  S2UR UR7, SR_CgaCtaId ;  /* 0x00000000000779c3 */ /* 0x000ea20000008800 */
[----:B------:R-:W-:Y:S01]  /*0670*/  UMOV UR9, 0x400 ;  /* 0x0000040000097882 */ /* 0x000fe20000000000 */
[----:B-1----:R-:W-:Y:S01]  /*0680*/  UMOV UR5, 0x20 ;  /* 0x0000002000057882 */ /* 0x002fe20000000000 */
[----:B------:R-:W-:Y:S01]  /*0690*/  UMOV UR4, 0x80 ;  /* 0x0000008000047882 */ /* 0x000fe20000000000 */
[----:B------:R-:W-:-:S04]  /*06a0*/  UIADD3 UR10, UPT, UPT, -UR5, 0x100000, URZ ;  /* 0x00100000050a7890 */ /* 0x000fc8000fffe1ff */
[----:B------:R-:W-:Y:S02]  /*06b0*/  USHF.L.U32 UR11, UR10, 0xb, URZ ;  /* 0x0000000b0a0b7899 */ /* 0x000fe400080006ff */
[----:B------:R-:W-:Y:S02]  /*06c0*/  USHF.L.U32 UR10, UR10, 0x1, URZ ;  /* 0x000000010a0a7899 */ /* 0x000fe400080006ff */
[----:B------:R-:W-:-:S04]  /*06d0*/  UIADD3 UR4, UPT, UPT, -UR4, 0x100000, URZ ;  /* 0x0010000004047890 */ /* 0x000fc8000fffe1ff */
[----:B------:R-:W-:Y:S02]  /*06e0*/  USHF.L.U32 UR5, UR4, 0xb, URZ ;  /* 0x0000000b04057899 */ /* 0x000fe400080006ff */
[----:B------:R-:W-:Y:S01]  /*06f0*/  USHF.L.U32 UR4, UR4, 0x1, URZ ;  /* 0x0000000104047899 */ /* 0x000fe200080006ff */
[----:B------:R-:W-:Y:S01]  /*0700*/  ELECT P0, URZ, PT ;  /* 0x0000000000ff782f */ /* 0x000fe20003800000 */
[----:B--2---:R-:W-:Y:S01]  /*0710*/  ULEA UR7, UR7, UR9, 0x18 ;  /* 0x0000000907077291 */ /* 0x004fe2000f8ec0ff */
[----:B------:R-:W1:Y:S11]  /*0720*/  FENCE.VIEW.ASYNC.S ;  /* 0x00000000000073c6 */ /* 0x000e760000000000 */
[----:B-1----:R2:W1:Y:S01]  /*0730*/  SYNCS.EXCH.64 URZ, [UR7+0x30], UR10 ;  /* 0x0000300a07ff75b2 */ /* 0x0024620008000100 */
[----:B------:R2:W1:Y:S01]  /*0740*/  SYNCS.EXCH.64 URZ, [UR7+0x50], UR4 ;  /* 0x0000500407ff75b2 */ /* 0x0004620008000100 */
[----:B------:R2:W1:Y:S01]  /*0750*/  SYNCS.EXCH.64 URZ, [UR7+0x38], UR10 ;  /* 0x0000380a07ff75b2 */ /* 0x0004620008000100 */
[----:B------:R2:W1:Y:S01]  /*0760*/  SYNCS.EXCH.64 URZ, [UR7+0x58], UR4 ;  /* 0x0000580407ff75b2 */ /* 0x0004620008000100 */
[----:B------:R2:W1:Y:S01]  /*0770*/  SYNCS.EXCH.64 URZ, [UR7+0x40], UR10 ;  /* 0x0000400a07ff75b2 */ /* 0x0004620008000100 */
[----:B------:R2:W1:Y:S01]  /*0780*/  SYNCS.EXCH.64 URZ, [UR7+0x60], UR4 ;  /* 0x0000600407ff75b2 */ /* 0x0004620008000100 */
[----:B------:R2:W1:Y:S01]  /*0790*/  SYNCS.EXCH.64 URZ, [UR7+0x48], UR10 ;  /* 0x0000480a07ff75b2 */ /* 0x0004620008000100 */
[----:B------:R2:W1:Y:S02]  /*07a0*/  SYNCS.EXCH.64 URZ, [UR7+0x68], UR4 ;  /* 0x0000680407ff75b2 */ /* 0x0004640008000100 */
[----:B--2---:R-:W-:Y:S01]  /*07b0*/  NOP ;  /* 0x0000000000007918 */ /* 0x004fe20000000000 */
.L_x_10:
[----:B------:R-:W2:Y:S01]  /*07c0*/  SHFL.IDX PT, R2, R173, RZ, 0x1f ;  /* 0x00001fffad027589 */ /* 0x000ea200000e0000 */
[----:B------:R-:W-:Y:S01]  /*07d0*/  NOP ;  /* 0x0000000000007918 */ /* 0x000fe20000000000 */
[----:B--2---:R-:W-:-:S13]  /*07e0*/  ISETP.NE.AND P0, PT, R2, 0x3, PT ;  /* 0x000000030200780c */ /* 0x004fda0003f05270 */
[----:B------:R-:W-:Y:S05]  /*07f0*/  @P0 BRA `(.L_x_11) ;  /* 0x0000000000300947 */ /* 0x000fea0003800000 */
[----:B-1----:R-:W1:Y:S01]  /*0800*/  S2UR UR5, SR_CgaCtaId ;  /* 0x00000000000579c3 */ /* 0x002e620000008800 */
        /* <DEDUP_REMOVED lines=8> */
[----:B-1----:R2:W1:Y:S01]  /*0890*/  SYNCS.EXCH.64 URZ, [UR5+0x70], UR10 ;  /* 0x0000700a05ff75b2 */ /* 0x0024620008000100 */
[----:B------:R2:W1:Y:S02]  /*08a0*/  SYNCS.EXCH.64 URZ, [UR5+0x78], UR10 ;  /* 0x0000780a05ff75b2 */ /* 0x0004640008000100 */
[----:B--2---:R-:W-:Y:S01]  /*08b0*/  NOP ;  /* 0x0000000000007918 */ /* 0x004fe20000000000 */
.L_x_11:
[----:B------:R-:W2:Y:S01]  /*08c0*/  SHFL.IDX PT, R2, R173, RZ, 0x1f ;  /* 0x00001fffad027589 */ /* 0x000ea200000e0000 */
[----:B------:R-:W-:Y:S01]  /*08d0*/  NOP ;  /* 0x0000000000007918 */ /* 0x000fe20000000000 */
[----:B--2---:R-:W-:-:S13]  /*08e0*/  ISETP.NE.AND P0, PT, R2, 0x4, PT ;  /* 0x000000040200780c */ /* 0x004fda0003f05270 */
[----:B------:R-:W-:Y:S05]  /*08f0*/  @P0 BRA `(.L_x_12) ;  /* 0x00000000004c0947 */ /* 0x000fea0003800000 */
[----:B-1----:R-:W1:Y:S01]  /*0900*/  S2UR UR5, SR_CgaCtaId ;  /* 0x00000000000579c3 */ /* 0x002e620000008800 */
[----:B------:R-:W-:Y:S01]  /*0910*/  UMOV UR9, 0x100 ;  /* 0x0000010000097882 */ /* 0x000fe20000000000 */
[----:B------:R-:W-:Y:S01]  /*0920*/  UMOV UR7, 0x400 ;  /* 0x0000040000077882 */ /* 0x000fe20000000000 */
[----:B------:R-:W-:Y:S01]  /*0930*/  USEL UR9, UR9, 0xe0, UP2 ;  /* 0x000000e009097887 */ /* 0x000fe20009000000 */
[----:B------:R-:W-:Y:S01]  /*0940*/  UMOV UR4, 0x1 ;  /* 0x0000000100047882 */ /* 0x000fe20000000000 */
[----:B------:R-:W-:Y:S01]  /*0950*/  ELECT P0, URZ, PT ;  /* 0x0000000000ff782f */ /* 0x000fe20003800000 */
[----:B------:R-:W-:-:S04]  /*0960*/  UIADD3 UR10, UPT, UPT, -UR4, 0x100000, URZ ;  /* 0x00100000040a7890 */ /* 0x000fc8000fffe1ff */
[----:B------:R-:W-:Y:S02]  /*0970*/  USHF.L.U32 UR11, UR10, 0xb, URZ ;  /* 0x0000000b0a0b7899 */ /* 0x000fe400080006ff */
[----:B------:R-:W-:Y:S02]  /*0980*/  USHF.L.U32 UR10, UR10, 0x1, URZ ;  /* 0x000000010a0a7899 */ /* 0x000fe400080006ff */
[----:B------:R-:W-:-:S04]  /*0990*/  UIADD3 UR12, UPT, UPT, -UR9, 0x100000, URZ ;  /* 0x00100000090c7890 */ /* 0x000fc8000fffe1ff */
[----:B------:R-:W-:Y:S02]  /*09a0*/  USHF.L.U32 UR13, UR12, 0xb, URZ ;  /* 0x0000000b0c0d7899 */ /* 0x000fe400080006ff */
[----:B------:R-:W-:Y:S02]  /*09b0*/  USHF.L.U32 UR12, UR12, 0x1, URZ ;  /* 0x000000010c0c7899 */ /* 0x000fe400080006ff */
[----:B-1----:R-:W-:Y:S01]  /*09c0*/  ULEA UR5, UR5, UR7, 0x18 ;  /* 0x0000000705057291 */ /* 0x002fe2000f8ec0ff */
[----:B------:R-:W1:Y:S11]  /*09d0*/  FENCE.VIEW.ASYNC.S ;  /* 0x00000000000073c6 */ /* 0x000e760000000000 */
[----:B-1----:R2:W1:Y:S01]  /*09e0*/  SYNCS.EXCH.64 URZ, [UR5+0x80], UR10 ;  /* 0x0000800a05ff75b2 */ /* 0x0024620008000100 */
[----:B------:R2:W1:Y:S01]  /*09f0*/  SYNCS.EXCH.64 URZ, [UR5+0x90], UR12 ;  /* 0x0000900c05ff75b2 */ /* 0x0004620008000100 */
[----:B------:R2:W1:Y:S01]  /*0a00*/  SYNCS.EXCH.64 URZ, [UR5+0x88], UR10 ;  /* 0x0000880a05ff75b2 */ /* 0x0004620008000100 */
[----:B------:R2:W1:Y:S02]  /*0a10*/  SYNCS.EXCH.64 URZ, [UR5+0x98], UR12 ;  /* 0x0000980c05ff75b2 */ /* 0x0004640008000100 */
[----:B--2---:R-:W-:Y:S01]  /*0a20*/  NOP ;  /* 0x0000000000007918 */ /* 0x004fe20000000000 */
.L_x_12:
        /* <DEDUP_REMOVED lines=20> */
[----:B------:R2:W1:Y:S02]  /*0b70*/  SYNCS.EXCH.64 URZ, [UR7+0xb8], UR4 ;  /* 0x0000b80407ff75b2 */ /* 0x0004640008000100 */
[----:B--2---:R-:W-:Y:S01]  /*0b80*/  NOP ;  /* 0x0000000000007918 */ /* 0x004fe20000000000 */
.L_x_13:
        /* <DEDUP_REMOVED lines=18> */
.L_x_14:
[----:B-1----:R-:W1:Y:S01]  /*0cb0*/  S2UR UR5, SR_CTAID.X ;  /* 0x00000000000579c3 */ /* 0x002e620000002500 */
[----:B------:R-:W-:-:S05]  /*0cc0*/  CS2R.32 R170, SR_CgaSize ;  /* 0x0000000000aa7805 */ /* 0x000fca0000008a00 */
[----:B------:R-:W-:-:S05]  /*0cd0*/  IMAD R170, R170, -0xa0, RZ ;  /* 0xffffff60aaaa7824 */ /* 0x000fca00078e02ff */
[----:B------:R-:W-:-:S14]  /*0ce0*/  R2UR UR9, R170 ;  /* 0x00000000aa0972ca */ /* 0x000fdc00000e0000 */
[----:B------:R-:W2:Y:S01]  /*0cf0*/  LDCU UR9, c[0x0][UR9+0x2b0] ;  /* 0x00005600090977ac */ /* 0x000ea20008000800 */
[----:B------:R-:W-:Y:S01]  /*0d00*/  NOP ;  /* 0x0000000000007918 */ /* 0x000fe20000000000 */
[----:B------:R-:W-:-:S05]  /*0d10*/  CS2R.32 R170, SR_CgaSize ;  /* 0x0000000000aa7805 */ /* 0x000fca0000008a00 */
[----:B------:R-:W-:-:S05]  /*0d20*/  IMAD R170, R170, -0xa0, RZ ;  /* 0xffffff60aaaa7824 */ /* 0x000fca00078e02ff */
[----:B------:R-:W-:-:S14]  /*0d30*/  R2UR UR7, R170 ;  /* 0x00000000aa0772ca */ /* 0x000fdc00000e0000 */
[----:B------:R-:W3:Y:S01]  /*0d40*/  LDCU UR7, c[0x0][UR7+0x2b4] ;  /* 0x00005680070777ac */ /* 0x000ee20008000800 */
[----:B------:R-:W4:Y:S08]  /*0d50*/  S2UR UR4, SR_CTAID.Y ;  /* 0x00000000000479c3 */ /* 0x000f300000002600 */
[----:B------:R-:W3:Y:S01]  /*0d60*/  LDC R9, c[0x0][0xb24] ;  /* 0x0002c900ff097b82 */ /* 0x000ee20000000800 */
[----:B-1----:R-:W-:-:S02]  /*0d70*/  I2FP.F32.U32 R5, UR5 ;  /* 0x0000000500057c45 */ /* 0x002fc40008201000 */
[----:B------:R-:W-:-:S05]  /*0d80*/  CS2R.32 R3, SR_CgaSize ;  /* 0x0000000000037805 */ /* 0x000fca0000008a00 */
[----:B------:R-:W-:-:S06]  /*0d90*/  IMAD R3, R3, -0xa0, RZ ;  /* 0xffffff6003037824 */ /* 0x000fcc00078e02ff */
[----:B------:R-:W1:Y:S01]  /*0da0*/  LDC R3, c[0x0][R3+0x2a0] ;  /* 0x0000a80003037b82 */ /* 0x000e620000000800 */
[----:B------:R-:W-:Y:S01]  /*0db0*/  MOV R21, UR5 ;  /* 0x0000000500157c02 */ /* 0x000fe20008000f00 */
[----:B--2---:R-:W-:Y:S01]  /*0dc0*/  FMUL R5, R5, UR9 ;  /* 0x0000000905057c20 */ /* 0x004fe20008400000 */
[----:B----4-:R-:W-:Y:S02]  /*0dd0*/  I2FP.F32.U32 R4, UR4 ;  /* 0x0000000400047c45 */ /* 0x010fe40008201000 */
[----:B------:R-:W-:-:S05]  /*0de0*/  CS2R.32 R2, SR_CgaSize ;  /* 0x0000000000027805 */ /* 0x000fca0000008a00 */
[----:B------:R-:W-:-:S06]  /*0df0*/  IMAD R2, R2, -0xa0, RZ ;  /* 0xffffff6002027824 */ /* 0x000fcc00078e02ff */
[----:B------:R-:W2:Y:S01]  /*0e00*/  LDC R2, c[0x0][R2+0x2a4] ;  /* 0x0000a90002027b82 */ /* 0x000ea20000000800 */
[----:B------:R-:W4:Y:S01]  /*0e10*/  F2I.U32.TRUNC.NTZ R170, R5 ;  /* 0x0000000500aa7305 */ /* 0x000f22000020f000 */
[----:B------:R-:W-:Y:S01]  /*0e20*/  MOV R20, UR4 ;  /* 0x0000000400147c02 */ /* 0x000fe20008000f00 */
[----:B---3--:R-:W-:-:S05]  /*0e30*/  FMUL R4, R4, UR7 ;  /* 0x0000000704047c20 */ /* 0x008fca0008400000 */
[----:B------:R-:W-:Y:S01]  /*0e40*/  BAR.SYNC.DEFER_BLOCKING 0x0 ;  /* 0x0000000000007b1d */ /* 0x000fe20000010000 */
[----:B------:R-:W-:-:S05]  /*0e50*/  ISETP.GE.AND P0, PT, R9, 0x1, PT ;  /* 0x000000010900780c */ /* 0x000fca0003f06270 */
[----:B------:R-:W3:Y:S02]  /*0e60*/  F2I.U32.TRUNC.NTZ R147, R4 ;  /* 0x0000000400937305 */ /* 0x000ee4000020f000 */
[----:B------:R-:W2:Y:S01]  /*0e70*/  S2UR UR36, SR_CTAID.Z ;  /* 0x00000000002479c3 */ /* 0x000ea20000002700 */
[----:B----4-:R-:W-:-:S05]  /*0e80*/  IADD3 R170, PT, PT, -R170, RZ, RZ ;  /* 0x000000ffaaaa7210 */ /* 0x010fca0007ffe1ff */
[----:B-1----:R-:W-:Y:S01]  /*0e90*/  IMAD R170, R3, R170, UR5 ;  /* 0x0000000503aa7e24 */ /* 0x002fe2000f8e02aa */
[----:B---3--:R-:W-:-:S05]  /*0ea0*/  IADD3 R147, PT, PT, -R147, RZ, RZ ;  /* 0x000000ff93937210 */ /* 0x008fca0007ffe1ff */
[----:B--2---:R-:W-:Y:S01]  /*0eb0*/  IMAD R147, R2, R147, UR4 ;  /* 0x0000000402937e24 */ /* 0x004fe2000f8e0293 */
[----:B------:R-:W-:Y:S06]  /*0ec0*/  @!P0 BRA `(.L_x_15) ;  /* 0x0000000000b88947 */ /* 0x000fec0003800000 */
[----:B------:R-:W1:Y:S01]  /*0ed0*/  LDC.64 R4, c[0x0][0xb18] ;  /* 0x0002c600ff047b82 */ /* 0x000e620000000a00 */
[----:B------:R-:W-:-:S07]  /*0ee0*/  ISETP.NE.AND P0, PT, R9, 0x1, PT ;  /* 0x000000010900780c */ /* 0x000fce0003f05270 */
[----:B------:R-:W2:Y:S08]  /*0ef0*/  LDC R10, c[0x0][0xb0c] ;  /* 0x0002c300ff0a7b82 */ /* 0x000eb00000000800 */
[----:B------:R-:W3:Y:S08]  /*0f00*/  LDC R11, c[0x0][0x370] ;  /* 0x0000dc00ff0b7b82 */ /* 0x000ef00000000800 */
[----:B------:R-:W4:Y:S01]  /*0f10*/  LDC R12, c[0x0][0x374] ;  /* 0x0000dd00ff0c7b82 */ /* 0x000f220000000800 */
[----:B-1----:R-:W-:-:S07]  /*0f20*/  ISETP.NE.AND P1, PT, R4, 0x1, PT ;  /* 0x000000010400780c */ /* 0x002fce0003f25270 */
[----:B------:R-:W3:Y:S01]  /*0f30*/  LDC.64 R6, c[0x0][0xb10] ;  /* 0x0002c400ff067b82 */ /* 0x000ee20000000a00 */
[----:B--2---:R-:W-:-:S07]  /*0f40*/  ISETP.NE.AND P2, PT, R10, 0x1, PT ;  /* 0x000000010a00780c */ /* 0x004fce0003f45270 */
[----:B------:R-:W1:Y:S08]  /*0f50*/  LDC R8, c[0x0][0xb20] ;  /* 0x0002c800ff087b82 */ /* 0x000e700000000800 */
[----:B------:R-:W2:Y:S01]  /*0f60*/  LDC.64 R2, c[0x0][0xb28] ;  /* 0x0002ca00ff027b82 */ /* 0x000ea20000000a00 */
[----:B----4-:R-:W-:-:S04]  /*0f70*/  IMAD.HI.U32 R13, R12, R5, RZ ;  /* 0x000000050c0d7227 */ /* 0x010fc800078e00ff */
[----:B------:R-:W-:-:S04]  /*0f80*/  IMAD.HI.U32 R5, R20, R5, RZ ;  /* 0x0000000514057227 */ /* 0x000fc800078e00ff */
[----:B---3--:R-:W-:-:S04]  /*0f90*/  IMAD.HI.U32 R14, R11, R6, RZ ;  /* 0x000000060b0e7227 */ /* 0x008fc800078e00ff */
[C---:B------:R-:W-:Y:S01]  /*0fa0*/  IMAD.HI.U32 R16, R21.reuse, R6, RZ ;  /* 0x0000000615107227 */ /* 0x040fe200078e00ff */
[-C--:B------:R-:W-:Y:S02]  /*0fb0*/  @P2 SHF.R.U32.HI R11, RZ, R7.reuse, R14 ;  /* 0x00000007ff0b2219 */ /* 0x080fe4000001160e */
[-C--:B-1----:R-:W-:Y:S02]  /*0fc0*/  @P1 SHF.R.U32.HI R12, RZ, R8.reuse, R13 ;  /* 0x00000008ff0c1219 */ /* 0x082fe4000001160d */
[----:B------:R-:W-:Y:S02]  /*0fd0*/  SHF.R.U32.HI R5, RZ, R8, R5 ;  /* 0x00000008ff057219 */ /* 0x000fe40000011605 */
[----:B------:R-:W-:Y:S02]  /*0fe0*/  SHF.R.U32.HI R16, RZ, R7, R16 ;  /* 0x00000007ff107219 */ /* 0x000fe40000011610 */
[----:B------:R-:W-:Y:S01]  /*0ff0*/  SEL R5, R20, R5, !P1 ;  /* 0x0000000514057207 */ /* 0x000fe20004800000 */
[----:B--2---:R-:W-:Y:S01]  /*1000*/  IMAD.HI.U32 R14, R12, R2, RZ ;  /* 0x000000020c0e7227 */ /* 0x004fe200078e00ff */
[----:B------:R-:W-:-:S02]  /*1010*/  SEL R7, R21, R16, !P2 ;  /* 0x0000001015077207 */ /* 0x000fc40005000000 */
[----:B------:R-:W-:Y:S01]  /*1020*/  IADD3 R13, PT, PT, -R5, RZ, RZ ;  /* 0x000000ff050d7210 */ /* 0x000fe20007ffe1ff */
[----:B------:R-:W-:Y:S01]  /*1030*/  IMAD.HI.U32 R6, R11, R2, RZ ;  /* 0x000000020b067227 */ /* 0x000fe200078e00ff */
[----:B------:R-:W-:-:S03]  /*1040*/  @P0 SHF.R.U32.HI R12, RZ, R3, R14 ;  /* 0x00000003ff0c0219 */ /* 0x000fc6000001160e */
[----:B------:R-:W-:Y:S01]  /*1050*/  IMAD R13, R4, R13, R20 ;  /* 0x0000000d040d7224 */ /* 0x000fe200078e0214 */
[----:B------:R-:W-:Y:S01]  /*1060*/  @P0 SHF.R.U32.HI R11, RZ, R3, R6 ;  /* 0x00000003ff0b0219 */ /* 0x000fe20000011606 */
[----:B------:R-:W-:-:S04]  /*1070*/  IMAD R12, R12, R9, RZ ;  /* 0x000000090c0c7224 */ /* 0x000fc800078e02ff */
[----:B------:R-:W-:Y:S01]  /*1080*/  IMAD R6, R11, R9, RZ ;  /* 0x000000090b067224 */ /* 0x000fe200078e02ff */
[----:B------:R-:W-:-:S04]  /*1090*/  ISETP.GE.AND P1, PT, R5, R12, PT ;  /* 0x0000000c0500720c */ /* 0x000fc80003f26270 */
[----:B------:R-:W-:Y:S01]  /*10a0*/  ISETP.GE.OR P1, PT, R7, R6, P1 ;  /* 0x000000060700720c */ /* 0x000fe20000f26670 */
[----:B------:R-:W-:-:S05]  /*10b0*/  IMAD.HI.U32 R6, R5, R2, RZ ;  /* 0x0000000205067227 */ /* 0x000fca00078e00ff */
[----:B------:R-:W-:-:S04]  /*10c0*/  SHF.R.U32.HI R6, RZ, R3, R6 ;  /* 0x00000003ff067219 */ /* 0x000fc80000011606 */
[----:B------:R-:W-:-:S03]  /*10d0*/  SEL R6, R5, R6, !P0 ;  /* 0x0000000605067207 */ /* 0x000fc60004000000 */
[----:B------:R-:W-:Y:S01]  /*10e0*/  @!P1 IMAD.HI.U32 R8, R7, R2, RZ ;  /* 0x0000000207089227 */ /* 0x000fe200078e00ff */
[----:B------:R-:W-:-:S04]  /*10f0*/  IADD3 R2, PT, PT, -R6, RZ, RZ ;  /* 0x000000ff06027210 */ /* 0x000fc80007ffe1ff */
[----:B------:R-:W-:Y:S01]  /*1100*/  @!P1 SHF.R.U32.HI R8, RZ, R3, R8 ;  /* 0x00000003ff089219 */ /* 0x000fe20000011608 */
[----:B------:R-:W-:-:S03]  /*1110*/  IMAD R2, R9, R2, R5 ;  /* 0x0000000209027224 */ /* 0x000fc600078e0205 */
[----:B------:R-:W-:-:S05]  /*1120*/  @!P1 SEL R3, R7, R8, !P0 ;  /* 0x0000000807039207 */ /* 0x000fca0004000000 */
[--C-:B------:R-:W-:Y:S02]  /*1130*/  @!P1 IMAD.IADD R6, R6, 0x1, -R3.reuse ;  /* 0x0000000106069824 */ /* 0x100fe400078e0a03 */
[----:B------:R-:W-:Y:S01]  /*1140*/  @!P1 IMAD R3, R2, R11, R3 ;  /* 0x0000000b02039224 */ /* 0x000fe200078e0203 */
[----:B------:R-:W-:Y:S01]  /*1150*/  IADD3 R2, PT, PT, -R7, RZ, RZ ;  /* 0x000000ff07027210 */ /* 0x000fe20007ffe1ff */
[----:B------:R-:W-:Y:S02]  /*1160*/  @!P1 IMAD R5, R6, R9, R7 ;  /* 0x0000000906059224 */ /* 0x000fe400078e0207 */
[----:B------:R-:W-:Y:S02]  /*1170*/  @!P1 IMAD.MOV.U32 R7, RZ, RZ, R3 ;  /* 0x000000ffff079224 */ /* 0x000fe400078e0003 */
[----:B------:R-:W-:Y:S02]  /*1180*/  IMAD R2, R10, R2, R21 ;  /* 0x000000020a027224 */ /* 0x000fe400078e0215 */
[----:B------:R-:W-:-:S02]  /*1190*/  IMAD R20, R5, R4, R13 ;  /* 0x0000000405147224 */ /* 0x000fc400078e020d */
[----:B------:R-:W-:Y:S02]  /*11a0*/  IMAD R21, R7, R10, R2 ;  /* 0x0000000a07157224 */ /* 0x000fe400078e0202 */
.L_x_15:
[----:B------:R-:W1:Y:S01]  /*11b0*/  LDCU UR4, c[0x0][0xb30] ;  /* 0x00016600ff0477ac */ /* 0x000e620008000800 */
[----:B------:R-:W2:Y:S08]  /*11c0*/  S2UR UR37, SR_CgaCtaId ;  /* 0x00000000002579c3 */ /* 0x000eb00000008800 */
[----:B------:R-:W3:Y:S01]  /*11d0*/  LDC R72, c[0x0][0xb24] ;  /* 0x0002c900ff487b82 */ /* 0x000ee20000000800 */
[----:B-1----:R-:W-:-:S09]  /*11e0*/  UISETP.NE.AND UP1, UPT, UR4, 0x1, UPT ;  /* 0x000000010400788c */ /* 0x002fd2000bf25270 */
[----:B--2---:R-:W-:Y:S05]  /*11f0*/  BRA.U UP1, `(.L_x_16) ;  /* 0x0000000101407547 */ /* 0x004fea000b800000 */
[----:B------:R-:W1:Y:S08]  /*1200*/  LDC.64 R4, c[0x0][0xb10] ;  /* 0x0002c400ff047b82 */ /* 0x000e700000000a00 */
[----:B------:R-:W2:Y:S08]  /*1210*/  LDC.64 R2, c[0x0][0xb18] ;  /* 0x0002c600ff027b82 */ /* 0x000eb00000000a00 */
[----:B------:R-:W4:Y:S08]  /*1220*/  LDC R6, c[0x0][0xb20] ;  /* 0x0002c800ff067b82 */ /* 0x000f300000000800 */
[----:B------:R-:W3:Y:S01]  /*1230*/  LDC R8, c[0x0][0xb0c] ;  /* 0x0002c300ff087b82 */ /* 0x000ee20000000800 */
[----:B-1----:R-:W-:-:S05]  /*1240*/  IMAD.HI.U32 R4, R21, R4, RZ ;  /* 0x0000000415047227 */ /* 0x002fca00078e00ff */
[----:B------:R-:W-:Y:S01]  /*1250*/  SHF.R.U32.HI R4, RZ, R5, R4 ;  /* 0x00000005ff047219 */ /* 0x000fe20000011604 */
[----:B--2---:R-:W-:Y:S01]  /*1260*/  IMAD.HI.U32 R3, R20, R3, RZ ;  /* 0x0000000314037227 */ /* 0x004fe200078e00ff */
[----:B------:R-:W-:-:S04]  /*1270*/  ISETP.NE.AND P0, PT, R2, 0x1, PT ;  /* 0x000000010200780c */ /* 0x000fc80003f05270 */
[----:B----4-:R-:W-:-:S04]  /*1280*/  SHF.R.U32.HI R3, RZ, R6, R3 ;  /* 0x00000006ff037219 */ /* 0x010fc80000011603 */
[----:B------:R-:W-:Y:S02]  /*1290*/  SEL R3, R20, R3, !P0 ;  /* 0x0000000314037207 */ /* 0x000fe40004000000 */
[----:B---3--:R-:W-:-:S04]  /*12a0*/  ISETP.NE.AND P1, PT, R8, 0x1, PT ;  /* 0x000000010800780c */ /* 0x008fc80003f25270 */
[----:B------:R-:W-:-:S05]  /*12b0*/  SEL R4, R21, R4, !P1 ;  /* 0x0000000415047207 */ /* 0x000fca0004800000 */
[----:B------:R-:W-:Y:S02]  /*12c0*/  IMAD.IADD R5, R3, 0x1, -R4 ;  /* 0x0000000103057824 */ /* 0x000fe400078e0a04 */
[----:B------:R-:W-:Y:S02]  /*12d0*/  IMAD.IADD R3, R4, 0x1, -R3 ;  /* 0x0000000104037824 */ /* 0x000fe400078e0a03 */
[----:B------:R-:W-:Y:S02]  /*12e0*/  IMAD R21, R5, R8, R21 ;  /* 0x0000000805157224 */ /* 0x000fe400078e0215 */
[----:B------:R-:W-:-:S07]  /*12f0*/  IMAD R20, R3, R2, R20 ;  /* 0x0000000203147224 */ /* 0x000fce00078e0214 */
.L_x_16:
[----:B------:R-:W-:Y:S01]  /*1300*/  BAR.SYNC.DEFER_BLOCKING 0x0 ;  /* 0x0000000000007b1d */ /* 0x000fe20000010000 */
[----:B------:R-:W-:Y:S01]  /*1310*/  UISETP.NE.AND UP1, UPT, UR8, 0x2, UPT ;  /* 0x000000020800788c */ /* 0x000fe2000bf25270 */
[----:B------:R-:W-:Y:S02]  /*1320*/  ISETP.NE.OR P5, PT, R0, 0x2, !P5 ;  /* 0x000000020000780c */ /* 0x000fe40006fa5670 */
[----:B------:R-:W-:-:S06]  /*1330*/  LOP3.LUT R2, R185, 0x1f, RZ, 0xc0, !PT ;  /* 0x0000001fb9027812 */ /* 0x000fcc00078ec0ff */
[----:B------:R-:W-:Y:S05]  /*1340*/  BRA.U UP1, `(.L_x_17) ;  /* 0x0000001101387547 */ /* 0x000fea000b800000 */
[----:B------:R-:W1:Y:S01]  /*1350*/  LDCU UR13, c[0x0][0x38c] ;  /* 0x00007180ff0d77ac */ /* 0x000e620008000800 */
[----:B------:R-:W2:Y:S01]  /*1360*/  LDC R9, c[0x0][0x370] ;  /* 0x0000dc00ff097b82 */ /* 0x000ea20000000800 */
[----:B------:R-:W-:Y:S01]  /*1370*/  PLOP3.LUT P1, PT, PT, PT, UP2, 0x80, 0x8 ;  /* 0x000000000008781c */ /* 0x000fe20003f2f028 */
[----:B------:R-:W-:Y:S01]  /*1380*/  IMAD.MOV.U32 R15, RZ, RZ, 0x1 ;  /* 0x00000001ff0f7424 */ /* 0x000fe200078e00ff */
[----:B------:R-:W-:Y:S01]  /*1390*/  ISETP.EQ.OR P4, PT, R2, RZ, P5 ;  /* 0x000000ff0200720c */ /* 0x000fe20002f82670 */
[----:B------:R-:W-:Y:S01]  /*13a0*/  IMAD.MOV.U32 R14, RZ, RZ, RZ ;  /* 0x000000ffff0e7224 */ /* 0x000fe200078e00ff */
[----:B------:R-:W-:Y:S02]  /*13b0*/  PLOP3.LUT P1, PT, P1, PT, PT, 0x8, 0x80 ;  /* 0x000000000080781c */ /* 0x000fe40000f2e170 */
[----:B------:R-:W-:Y:S01]  /*13c0*/  CS2R R12, SRZ ;  /* 0x00000000000c7805 */ /* 0x000fe2000001ff00 */
[----:B------:R-:W-:Y:S01]  /*13d0*/  IMAD.MOV.U32 R10, RZ, RZ, 0x1 ;  /* 0x00000001ff0a7424 */ /* 0x000fe200078e00ff */
[----:B------:R-:W4:Y:S01]  /*13e0*/  LDC R0, c[0x0][0x374] ;  /* 0x0000dd00ff007b82 */ /* 0x000f220000000800 */
[----:B------:R-:W2:Y:S01]  /*13f0*/  LDCU.64 UR22, c[0x0][0x348] ;  /* 0x00006900ff1677ac */ /* 0x000ea20008000a00 */
[----:B------:R-:W-:Y:S01]  /*1400*/  UMOV UR6, URZ ;  /* 0x000000ff00067c82 */ /* 0x000fe20008000000 */
[----:B-1----:R-:W-:-:S04]  /*1410*/  UIADD3 UR5, UPT, UPT, UR13, 0x7f, URZ ;  /* 0x0000007f0d057890 */ /* 0x002fc8000fffe0ff */
[----:B------:R-:W-:-:S04]  /*1420*/  USHF.R.S32.HI UR4, URZ, 0x1f, UR5 ;  /* 0x0000001fff047899 */ /* 0x000fc80008011405 */
[----:B------:R-:W-:-:S04]  /*1430*/  ULEA.HI UR4, UR4, UR5, URZ, 0x7 ;  /* 0x0000000504047291 */ /* 0x000fc8000f8f38ff */
[----:B------:R-:W-:Y:S02]  /*1440*/  USHF.R.S32.HI UR15, URZ, 0x7, UR4 ;  /* 0x00000007ff0f7899 */ /* 0x000fe40008011404 */
[----:B------:R-:W-:Y:S02]  /*1450*/  UIADD3 UR4, UPT, UPT, UR13, -0x1, URZ ;  /* 0xffffffff0d047890 */ /* 0x000fe4000fffe0ff */
[----:B------:R-:W-:Y:S02]  /*1460*/  UISETP.LT.U32.AND UP0, UPT, UR15, 0x3, UPT ;  /* 0x000000030f00788c */ /* 0x000fe4000bf01070 */
[----:B------:R-:W-:Y:S02]  /*1470*/  UISETP.GE.U32.AND UP1, UPT, UR4, -0xff, UPT ;  /* 0xffffff010400788c */ /* 0x000fe4000bf26070 */
[----:B------:R-:W-:Y:S02]  /*1480*/  USEL UR14, UR15, 0x3, UP0 ;  /* 0x000000030f0e7887 */ /* 0x000fe40008000000 */
[----:B------:R-:W-:-:S02]  /*1490*/  UIADD3 UR13, UPT, UPT, UR13, 0xfe, URZ ;  /* 0x000000fe0d0d7890 */ /* 0x000fc4000fffe0ff */
[----:B------:R-:W-:Y:S02]  /*14a0*/  UIADD3 UR5, UPT, UPT, UR14, -0x1, URZ ;  /* 0xffffffff0e057890 */ /* 0x000fe4000fffe0ff */
[----:B------:R-:W-:-:S03]  /*14b0*/  UIADD3 UR7, UPT, UPT, UR15, -UR14, URZ ;  /* 0x8000000e0f077290 */ /* 0x000fc6000fffe0ff */
[----:B------:R-:W-:-:S04]  /*14c0*/  @UP1 UIADD3 UR5, UPT, UPT, UR14, URZ, URZ ;  /* 0x000000ff0e051290 */ /* 0x000fc8000fffe0ff */
[----:B--2---:R-:W-:-:S12]  /*14d0*/  UIADD3 UR5, UPT, UPT, UR5, 0x1, URZ ;  /* 0x0000000105057890 */ /* 0x004fd8000fffe0ff */
.L_x_35:
[----:B------:R-:W-:Y:S01]  /*14e0*/  UISETP.NE.AND UP0, UPT, UR37, URZ, UPT ;  /* 0x000000ff2500728c */ /* 0x000fe2000bf05270 */
[----:B------:R-:W1:Y:S08]  /*14f0*/  S2UR UR37, SR_CgaCtaId ;  /* 0x00000000002579c3 */ /* 0x000e700000008800 */
[----:B------:R-:W-:Y:S05]  /*1500*/  BRA.U UP0, `(.L_x_18) ;  /* 0x0000000100347547 */ /* 0x000fea000b800000 */
[----:B------:R-:W2:Y:S01]  /*1510*/  S2R R2, SR_CgaCtaId ;  /* 0x0000000000027919 */ /* 0x000ea20000008800 */
[----:B------:R-:W-:-:S04]  /*1520*/  MOV R3, 0x400 ;  /* 0x0000040000037802 */ /* 0x000fc80000000f00 */
[----:B--2---:R-:W-:Y:S02]  /*1530*/  LEA R3, R2, R3, 0x18 ;  /* 0x0000000302037211 */ /* 0x004fe400078ec0ff */
[----:B------:R-:W-:-:S03]  /*1540*/  SHF.L.U32 R2, R10, 0x1f, RZ ;  /* 0x0000001f0a027819 */ /* 0x000fc600000006ff */
[----:B------:R-:W-:-:S04]  /*1550*/  IMAD R3, R12, 0x8, R3 ;  /* 0x000000080c037824 */ /* 0x000fc800078e0203 */
[----:B------:R-:W2:Y:S02]  /*1560*/  SYNCS.PHASECHK.TRANS64.TRYWAIT P0, [R3+URZ+0xd0], R2 ;  /* 0x0000d002030075a7 */ /* 0x000ea400080011ff */
[----:B--2---:R-:W-:Y:S05]  /*1570*/  @!P0 BRA `(.L_x_19) ;  /* 0x0000009800688947 */ /* 0x004fea0003800000 */
.L_x_125:
[----:B------:R-:W-:Y:S01]  /*1580*/  VIADD R12, R12, 0x1 ;  /* 0x000000010c0c7836 */ /* 0x000fe20000000000 */
[----:B------:R2:W-:Y:S04]  /*1590*/  SYNCS.ARRIVE.TRANS64.A1T0 RZ, [R3+URZ+0xc0], RZ ;  /* 0x0000c0ff03ff79a7 */ /* 0x0005e800081000ff */
[----:B------:R-:W-:-:S04]  /*15a0*/  ISETP.NE.AND P0, PT, R12, 0x2, PT ;  /* 0x000000020c00780c */ /* 0x000fc80003f05270 */
[----:B------:R-:W-:Y:S02]  /*15b0*/  SEL R12, R12, RZ, P0 ;  /* 0x000000ff0c0c7207 */ /* 0x000fe40000000000 */
[----:B--2---:R-:W-:-:S04]  /*15c0*/  SEL R3, RZ, 0x1, P0 ;  /* 0x00000001ff037807 */ /* 0x004fc80000000000 */
[----:B------:R-:W-:-:S07]  /*15d0*/  LOP3.LUT R10, R10, R3, RZ, 0x3c, !PT ;  /* 0x000000030a0a7212 */ /* 0x000fce00078e3cff */
.L_x_18:
[----:B------:R-:W-:Y:S01]  /*15e0*/  UMOV UR4, 0x400 ;  /* 0x0000040000047882 */ /* 0x000fe20000000000 */
[----:B------:R-:W-:Y:S01]  /*15f0*/  SHF.L.U32 R2, R15, 0x1f, RZ ;  /* 0x0000001f0f027819 */ /* 0x000fe200000006ff */
[----:B-1----:R-:W-:Y:S01]  /*1600*/  ULEA UR4, UR37, UR4, 0x18 ;  /* 0x0000000425047291 */ /* 0x002fe2000f8ec0ff */
[----:B------:R-:W-:Y:S01]  /*1610*/  R2UR UR35, R21 ;  /* 0x00000000152372ca */ /* 0x000fe200000e0000 */
[----:B------:R-:W-:Y:S01]  /*1620*/  UISETP.GE.U32.AND UP0, UPT, UR13, 0xff, UPT ;  /* 0x000000ff0d00788c */ /* 0x000fe2000bf06070 */
[----:B------:R-:W-:Y:S01]  /*1630*/  R2UR UR11, R20 ;  /* 0x00000000140b72ca */ /* 0x000fe200000e0000 */
[----:B------:R-:W-:Y:S01]  /*1640*/  ULEA UR8, UR6, UR4, 0x3 ;  /* 0x0000000406087291 */ /* 0x000fe2000f8e18ff */
[----:B------:R-:W-:-:S08]  /*1650*/  UMOV UR24, URZ ;  /* 0x000000ff00187c82 */ /* 0x000fd00008000000 */
[----:B------:R1:W2:Y:S01]  /*1660*/  SYNCS.PHASECHK.TRANS64.TRYWAIT P0, [UR8+0x18], R2 ;  /* 0x00001802ff0075a7 */ /* 0x0002a20008001108 */
[----:B------:R-:W-:Y:S02]  /*1670*/  USHF.L.U32 UR35, UR35, 0x7, URZ ;  /* 0x0000000723237899 */ /* 0x000fe400080006ff */
[----:B------:R-:W-:Y:S01]  /*1680*/  USHF.L.U32 UR11, UR11, 0x8, URZ ;  /* 0x000000080b0b7899 */ /* 0x000fe200080006ff */
[----:B------:R-:W-:Y:S11]  /*1690*/  BRA.U !UP0, `(.L_x_20) ;  /* 0x0000000108a87547 */ /* 0x000ff6000b800000 */
[----:B------:R-:W-:Y:S01]  /*16a0*/  UMOV UR16, URZ ;  /* 0x000000ff00107c82 */ /* 0x000fe20008000000 */
[----:B------:R-:W-:-:S05]  /*16b0*/  UMOV UR17, UR6 ;  /* 0x0000000600117c82 */ /* 0x000fca0008000000 */
.L_x_25:
[----:B-1----:R-:W-:Y:S01]  /*16c0*/  ULEA UR33, UR17, UR4, 0x3 ;  /* 0x0000000411217291 */ /* 0x002fe2000f8e18ff */
[----:B--2---:R-:W-:Y:S01]  /*16d0*/  @!P5 MOV R3, 0xc000 ;  /* 0x0000c0000003d802 */ /* 0x004fe20000000f00 */
[----:B--2---:R-:W-:Y:S10]  /*16e0*/  @P0 BRA `(.L_x_21) ;  /* 0x00000000000c0947 */ /* 0x004ff40003800000 */
[----:B------:R-:W-:-:S04]  /*16f0*/  SHF.L.U32 R5, R15, 0x1f, RZ ;  /* 0x0000001f0f057819 */ /* 0x000fc800000006ff */
[----:B------:R-:W2:Y:S02]  /*1700*/  SYNCS.PHASECHK.TRANS64.TRYWAIT P0, [UR33+0x18], R5 ;  /* 0x00001805ff0075a7 */ /* 0x000ea40008001121 */
[----:B--2---:R-:W-:Y:S05]  /*1710*/  @!P0 BRA `(.L_x_22) ;  /* 0x0000009800148947 */ /* 0x004fea0003800000 */
.L_x_21:
[----:B------:R2:W-:Y:S01]  /*1720*/  @!P5 SYNCS.ARRIVE.TRANS64 RZ, [UR33], R3 ;  /* 0x00000003ffffd9a7 */ /* 0x0005e20008000021 */
[----:B------:R-:W-:Y:S04]  /*1730*/  BSSY.RECONVERGENT B0, `(.L_x_23) ;  /* 0x0000003000007945 */ /* 0x000fe80003800200 */
[----:B------:R-:W-:Y:S05]  /*1740*/  @P4 BRA `(.L_x_24) ;  /* 0x0000000000044947 */ /* 0x000fea0003800000 */
[----:B------:R-:W-:Y:S05]  /*1750*/  BPT.TRAP 0x1 ;  /* 0x000000040000795c */ /* 0x000fea0000300000 */
.L_x_24:
[----:B------:R-:W-:Y:S05]  /*1760*/  BSYNC.RECONVERGENT B0 ;  /* 0x0000000000007941 */ /* 0x000fea0003800200 */
.L_x_23:
[----:B------:R-:W-:Y:S02]  /*1770*/  UIADD3 UR6, UPT, UPT, UR17, 0x1, URZ ;  /* 0x0000000111067890 */ /* 0x000fe4000fffe0ff */
[----:B------:R-:W-:Y:S02]  /*1780*/  ULEA UR32, UR17, UR4, 0xe ;  /* 0x0000000411207291 */ /* 0x000fe4000f8e70ff */
[----:B------:R-:W-:Y:S02]  /*1790*/  UISETP.NE.AND UP0, UPT, UR6, 0x3, UPT ;  /* 0x000000030600788c */ /* 0x000fe4000bf05270 */
[----:B------:R-:W-:Y:S02]  /*17a0*/  UIADD3 UR26, UP1, UPT, UR22, 0x80, URZ ;  /* 0x00000080161a7890 */ /* 0x000fe4000ff3e0ff */
[----:B------:R-:W-:Y:S02]  /*17b0*/  USEL UR9, URZ, 0x1, UP0 ;  /* 0x00000001ff097887 */ /* 0x000fe40008000000 */
[----:B------:R-:W-:-:S02]  /*17c0*/  USEL UR6, UR6, URZ, UP0 ;  /* 0x000000ff06067287 */ /* 0x000fc40008000000 */
[----:B------:R-:W-:Y:S02]  /*17d0*/  UIADD3 UR20, UP0, UPT, UR22, 0x180, URZ ;  /* 0x0000018016147890 */ /* 0x000fe4000ff1e0ff */
[----:B------:R-:W-:Y:S01]  /*17e0*/  ULEA UR8, UR6, UR4, 0x3 ;  /* 0x0000000406087291 */ /* 0x000fe2000f8e18ff */
[----:B------:R-:W-:Y:S01]  /*17f0*/  LOP3.LUT R15, R15, UR9, RZ, 0x3c, !PT ;  /* 0x000000090f0f7c12 */ /* 0x000fe2000f8e3cff */
[----:B------:R-:W-:Y:S02]  /*1800*/  USHF.L.U32 UR34, UR16, 0x7, URZ ;  /* 0x0000000710227899 */ /* 0x000fe400080006ff */
[----:B------:R-:W-:Y:S01]  /*1810*/  UIADD3.X UR27, UPT, UPT, URZ, UR23, URZ, UP1, !UPT ;  /* 0x00000017ff1b7290 */ /* 0x000fe20008ffe4ff */
[----:B-1----:R-:W-:Y:S01]  /*1820*/  SHF.L.U32 R2, R15, 0x1f, RZ ;  /* 0x0000001f0f027819 */ /* 0x002fe200000006ff */
[----:B------:R-:W-:Y:S02]  /*1830*/  UIADD3 UR32, UPT, UPT, UR32, 0xc400, URZ ;  /* 0x0000c40020207890 */ /* 0x000fe4000fffe0ff */
[----:B------:R-:W-:Y:S01]  /*1840*/  UIADD3.X UR21, UPT, UPT, URZ, UR23, URZ, UP0, !UPT ;  /* 0x00000017ff157290 */ /* 0x000fe200087fe4ff */
[----:B------:R1:W1:Y:S01]  /*1850*/  SYNCS.PHASECHK.TRANS64.TRYWAIT P0, [UR8+0x18], R2 ;  /* 0x00001802ff0075a7 */ /* 0x0002620008001108 */
[----:B------:R-:W-:Y:S01]  /*1860*/  ULEA UR8, UR17, UR4, 0xf ;  /* 0x0000000411087291 */ /* 0x000fe2000f8e78ff */
[----:B------:R-:W-:Y:S01]  /*1870*/  UMOV UR18, 0x0 ;  /* 0x0000000000127882 */ /* 0x000fe20000000000 */
[----:B------:R-:W-:-:S02]  /*1880*/  UMOV UR19, 0x10000000 ;  /* 0x1000000000137882 */ /* 0x000fc40000000000 */
[----:B------:R-:W-:Y:S01]  /*1890*/  UIADD3 UR8, UPT, UPT, UR8, 0x18400, URZ ;  /* 0x0001840008087890 */ /* 0x000fe2000fffe0ff */
[----:B------:R1:W-:Y:S01]  /*18a0*/  UTMALDG.3D [UR32], [UR26], desc[UR18] ;  /* 0x000012201a0075b4 */ /* 0x0003e20008011000 */
[----:B------:R-:W-:Y:S01]  /*18b0*/  UMOV UR12, UR36 ;  /* 0x00000024000c7c82 */ /* 0x000fe20008000000 */
[----:B------:R-:W-:Y:S01]  /*18c0*/  UMOV UR9, UR33 ;  /* 0x0000002100097c82 */ /* 0x000fe20008000000 */
[----:B------:R-:W-:Y:S01]  /*18d0*/  UMOV UR10, UR34 ;  /* 0x00000022000a7c82 */ /* 0x000fe20008000000 */
[----:B------:R-:W-:Y:S01]  /*18e0*/  UIADD3 UR16, UPT, UPT, UR16, 0x1, URZ ;  /* 0x0000000110107890 */ /* 0x000fe2000fffe0ff */
[----:B------:R-:W-:Y:S01]  /*18f0*/  UMOV UR24, UR5 ;  /* 0x0000000500187c82 */ /* 0x000fe20008000000 */
[----:B------:R-:W-:Y:S02]  /*1900*/  UMOV UR17, UR6 ;  /* 0x0000000600117c82 */ /* 0x000fe40008000000 */
[----:B------:R1:W-:Y:S01]  /*1910*/  UTMALDG.3D [UR8], [UR20], desc[UR18] ;  /* 0x00001208140075b4 */ /* 0x0003e20008011000 */
[----:B------:R-:W-:-:S09]  /*1920*/  UISETP.NE.AND UP0, UPT, UR16, UR5, UPT ;  /* 0x000000051000728c */ /* 0x000fd2000bf05270 */
[----:B------:R-:W-:Y:S05]  /*1930*/  BRA.U UP0, `(.L_x_25) ;  /* 0xfffffffd00607547 */ /* 0x000fea000b83ffff */
.L_x_20:
[----:B-1----:R-:W-:Y:S01]  /*1940*/  ULEA UR8, UR6, UR4, 0x3 ;  /* 0x0000000406087291 */ /* 0x002fe2000f8e18ff */
[----:B------:R-:W-:Y:S01]  /*1950*/  SHF.L.U32 R2, R15, 0x1f, RZ ;  /* 0x0000001f0f027819 */ /* 0x000fe200000006ff */
[----:B------:R-:W-:Y:S01]  /*1960*/  @!P1 SYNCS.ARRIVE.TRANS64.A1T0 RZ, [UR4+0x78], RZ ;  /* 0x000078ffffff99a7 */ /* 0x000fe20008100004 */
[----:B------:R-:W-:-:S06]  /*1970*/  UISETP.GT.AND UP0, UPT, UR15, UR14, UPT ;  /* 0x0000000e0f00728c */ /* 0x000fcc000bf04270 */
[----:B--2---:R1:W2:Y:S03]  /*1980*/  SYNCS.PHASECHK.TRANS64.TRYWAIT P0, [UR8+0x18], R2 ;  /* 0x00001802ff0075a7 */ /* 0x0042a60008001108 */
[----:B------:R-:W-:Y:S05]  /*1990*/  BRA.U !UP0, `(.L_x_26) ;  /* 0x0000000108ac7547 */ /* 0x000fea000b800000 */
[----:B------:R-:W-:Y:S01]  /*19a0*/  UIADD3 UR21, UPT, UPT, UR7, UR24, URZ ;  /* 0x0000001807157290 */ /* 0x000fe2000fffe0ff */
[----:B------:R-:W-:-:S11]  /*19b0*/  UMOV UR25, UR6 ;  /* 0x0000000600197c82 */ /* 0x000fd60008000000 */
.L_x_31:
[----:B-1----:R-:W-:Y:S01]  /*19c0*/  ULEA UR17, UR25, UR4, 0x3 ;  /* 0x0000000419117291 */ /* 0x002fe2000f8e18ff */
[----:B--2---:R-:W-:Y:S01]  /*19d0*/  @!P5 MOV R3, 0xc000 ;  /* 0x0000c0000003d802 */ /* 0x004fe20000000f00 */
[----:B--2---:R-:W-:Y:S10]  /*19e0*/  @P0 BRA `(.L_x_27) ;  /* 0x00000000000c0947 */ /* 0x004ff40003800000 */
[----:B------:R-:W-:-:S04]  /*19f0*/  SHF.L.U32 R5, R15, 0x1f, RZ ;  /* 0x0000001f0f057819 */ /* 0x000fc800000006ff */
[----:B------:R-:W2:Y:S02]  /*1a00*/  SYNCS.PHASECHK.TRANS64.TRYWAIT P0, [UR17+0x18], R5 ;  /* 0x00001805ff0075a7 */ /* 0x000ea40008001111 */
[----:B--2---:R-:W-:Y:S05]  /*1a10*/  @!P0 BRA `(.L_x_28) ;  /* 0x00000094006c8947 */ /* 0x004fea0003800000 */
.L_x_27:
[----:B------:R2:W-:Y:S01]  /*1a20*/  @!P5 SYNCS.ARRIVE.TRANS64 RZ, [UR17], R3 ;  /* 0x00000003ffffd9a7 */ /* 0x0005e20008000011 */
[----:B------:R-:W-:Y:S04]  /*1a30*/  BSSY.RECONVERGENT B0, `(.L_x_29) ;  /* 0x0000003000007945 */ /* 0x000fe80003800200 */
[----:B------:R-:W-:Y:S05]  /*1a40*/  @P4 BRA `(.L_x_30) ;  /* 0x0000000000044947 */ /* 0x000fea0003800000 */
[----:B------:R-:W-:Y:S05]  /*1a50*/  BPT.TRAP 0x1 ;  /* 0x000000040000795c */ /* 0x000fea0000300000 */
.L_x_30:
[----:B------:R-:W-:Y:S05]  /*1a60*/  BSYNC.RECONVERGENT B0 ;  /* 0x0000000000007941 */ /* 0x000fea0003800200 */
.L_x_29:
        /* <DEDUP_REMOVED lines=10> */
[----:B------:R-:W-:Y:S01]  /*1b10*/  UIADD3 UR16, UPT, UPT, UR16, 0xc400, URZ ;  /* 0x0000c40010107890 */ /* 0x000fe2000fffe0ff */
[----:B-1----:R-:W-:Y:S01]  /*1b20*/  SHF.L.U32 R2, R15, 0x1f, RZ ;  /* 0x0000001f0f027819 */ /* 0x002fe200000006ff */
[----:B------:R-:W-:Y:S02]  /*1b30*/  UIADD3.X UR31, UPT, UPT, URZ, UR23, URZ, UP1, !UPT ;  /* 0x00000017ff1f7290 */ /* 0x000fe40008ffe4ff */
[----:B------:R-:W-:Y:S01]  /*1b40*/  UIADD3.X UR29, UPT, UPT, URZ, UR23, URZ, UP0, !UPT ;  /* 0x00000017ff1d7290 */ /* 0x000fe200087fe4ff */
[----:B------:R1:W1:Y:S01]  /*1b50*/  SYNCS.PHASECHK.TRANS64.TRYWAIT P0, [UR8+0x18], R2 ;  /* 0x00001802ff0075a7 */ /* 0x0002620008001108 */
[----:B------:R-:W-:Y:S01]  /*1b60*/  ULEA UR8, UR25, UR4, 0xf ;  /* 0x0000000419087291 */ /* 0x000fe2000f8e78ff */
[----:B------:R-:W-:Y:S01]  /*1b70*/  UMOV UR26, 0x0 ;  /* 0x00000000001a7882 */ /* 0x000fe20000000000 */
[----:B------:R-:W-:-:S02]  /*1b80*/  UMOV UR27, 0x10000000 ;  /* 0x10000000001b7882 */ /* 0x000fc40000000000 */
[----:B------:R-:W-:Y:S01]  /*1b90*/  UIADD3 UR8, UPT, UPT, UR8, 0x18400, URZ ;  /* 0x0001840008087890 */ /* 0x000fe2000fffe0ff */
[----:B------:R-:W-:Y:S01]  /*1ba0*/  UMOV UR19, UR35 ;  /* 0x0000002300137c82 */ /* 0x000fe20008000000 */
[----:B------:R-:W-:Y:S01]  /*1bb0*/  UMOV UR20, UR36 ;  /* 0x0000002400147c82 */ /* 0x000fe20008000000 */
[----:B------:R-:W-:Y:S01]  /*1bc0*/  UMOV UR12, UR36 ;  /* 0x00000024000c7c82 */ /* 0x000fe20008000000 */
[----:B------:R-:W-:Y:S01]  /*1bd0*/  UMOV UR9, UR17 ;  /* 0x0000001100097c82 */ /* 0x000fe20008000000 */
[----:B------:R-:W-:Y:S01]  /*1be0*/  UMOV UR10, UR18 ;  /* 0x00000012000a7c82 */ /* 0x000fe20008000000 */
[----:B------:R1:W-:Y:S01]  /*1bf0*/  UTMALDG.3D [UR16], [UR30], desc[UR26] ;  /* 0x00001a101e0075b4 */ /* 0x0003e20008011000 */
[----:B------:R-:W-:Y:S01]  /*1c00*/  UIADD3 UR24, UPT, UPT, UR24, 0x1, URZ ;  /* 0x0000000118187890 */ /* 0x000fe2000fffe0ff */
[----:B------:R-:W-:-:S03]  /*1c10*/  UMOV UR25, UR6 ;  /* 0x0000000600197c82 */ /* 0x000fc60008000000 */
[----:B------:R-:W-:Y:S01]  /*1c20*/  UISETP.NE.AND UP0, UPT, UR24, UR21, UPT ;  /* 0x000000151800728c */ /* 0x000fe2000bf05270 */
[----:B------:R1:W-:Y:S08]  /*1c30*/  UTMALDG.3D [UR8], [UR28], desc[UR26] ;  /* 0x00001a081c0075b4 */ /* 0x0003f00008011000 */
[----:B------:R-:W-:Y:S05]  /*1c40*/  BRA.U UP0, `(.L_x_31) ;  /* 0xfffffffd005c7547 */ /* 0x000fea000b83ffff */
.L_x_26:
[C---:B-1----:R-:W-:Y:S01]  /*1c50*/  LEA R2, R14.reuse, UR4, 0x3 ;  /* 0x000000040e027c11 */ /* 0x042fe2000f8e18ff */
[----:B------:R-:W-:Y:S01]  /*1c60*/  NOP ;  /* 0x0000000000007918 */ /* 0x000fe20000000000 */
[----:B--2---:R-:W-:Y:S02]  /*1c70*/  SHF.L.U32 R3, R13, 0x1f, RZ ;  /* 0x0000001f0d037819 */ /* 0x004fe400000006ff */
[----:B------:R-:W-:Y:S02]  /*1c80*/  LEA R4, R14, UR4, 0x4 ;  /* 0x000000040e047c11 */ /* 0x000fe4000f8e20ff */
[----:B------:R-:W1:Y:S02]  /*1c90*/  SYNCS.PHASECHK.TRANS64.TRYWAIT P0, [R2+URZ+0x80], R3 ;  /* 0x00008003020075a7 */ /* 0x000e6400080011ff */
[----:B-1----:R-:W-:Y:S05]  /*1ca0*/  @!P0 BRA `(.L_x_32) ;  /* 0x0000009000e08947 */ /* 0x002fea0003800000 */
.L_x_128:
[----:B------:R-:W2:Y:S01]  /*1cb0*/  LDS.128 R4, [R4+0xf0] ;  /* 0x0000f00004047984 */ /* 0x000ea20000000c00 */
[----:B---3--:R-:W-:Y:S01]  /*1cc0*/  ISETP.GE.AND P0, PT, R72, 0x1, PT ;  /* 0x000000014800780c */ /* 0x008fe20003f06270 */
[----:B-1----:R-:W-:Y:S01]  /*1cd0*/  VIADD R2, R2, 0x90 ;  /* 0x0000009002027836 */ /* 0x002fe20000000000 */
[----:B------:R-:W-:Y:S01]  /*1ce0*/  @!PT LDS RZ, [RZ] ;  /* 0x00000000fffff984 */ /* 0x000fe20000000800 */
[----:B------:R-:W-:Y:S01]  /*1cf0*/  @!PT LDS RZ, [RZ] ;  /* 0x00000000fffff984 */ /* 0x000fe20000000800 */
[----:B------:R-:W-:Y:S01]  /*1d00*/  @!PT LDS RZ, [RZ] ;  /* 0x00000000fffff984 */ /* 0x000fe20000000800 */
[----:B------:R-:W-:Y:S01]  /*1d10*/  @!PT LDS RZ, [RZ] ;  /* 0x00000000fffff984 */ /* 0x000fe20000000800 */
[----:B------:R1:W-:Y:S06]  /*1d20*/  MEMBAR.ALL.CTA ;  /* 0x0000000000007992 */ /* 0x0003ec0000008000 */
[----:B-1----:R-:W1:Y:S01]  /*1d30*/  FENCE.VIEW.ASYNC.S ;  /* 0x00000000000073c6 */ /* 0x002e620000000000 */
[----:B------:R-:W-:-:S04]  /*1d40*/  PRMT R2, RZ, 0x654, R2 ;  /* 0x00000654ff027816 */ /* 0x000fc80000000002 */
[----:B-1----:R1:W-:Y:S01]  /*1d50*/  SYNCS.ARRIVE.TRANS64.RED.A1T0 RZ, [R2+URZ], RZ ;  /* 0x000000ff02ff79a7 */ /* 0x0023e200081004ff */
[----:B--2---:R-:W-:-:S13]  /*1d60*/  LOP3.LUT P2, RZ, R6, 0x1, RZ, 0xc0, !PT ;  /* 0x0000000106ff7812 */ /* 0x004fda000784c0ff */
[----:B------:R-:W-:Y:S01]  /*1d70*/  @P2 SHF.R.U32.HI R3, RZ, 0x10, R5 ;  /* 0x00000010ff032819 */ /* 0x000fe20000011605 */
[----:B------:R-:W-:Y:S01]  /*1d80*/  VOTEU.ANY UP0, P2 ;  /* 0x0000000000ff7886 */ /* 0x000fe20001000100 */
[----:B------:R-:W-:Y:S02]  /*1d90*/  @P2 MOV R11, R4 ;  /* 0x00000004000b2202 */ /* 0x000fe40000000f00 */
[----:B------:R-:W-:Y:S02]  /*1da0*/  @P2 R2UR.BROADCAST UR8, R3 ;  /* 0x00000000030822ca */ /* 0x000fe400008e0000 */
[----:B------:R-:W-:-:S11]  /*1db0*/  @P2 LOP3.LUT R8, R5, 0xffff, RZ, 0xc0, !PT ;  /* 0x0000ffff05082812 */ /* 0x000fd600078ec0ff */
[----:B------:R-:W-:Y:S01]  /*1dc0*/  @UP0 UMOV UR36, UR8 ;  /* 0x0000000800240c82 */ /* 0x000fe20008000000 */
[----:B-1----:R-:W-:Y:S05]  /*1dd0*/  @!P0 BRA `(.L_x_33) ;  /* 0x0000000000b88947 */ /* 0x002fea0003800000 */
[----:B------:R-:W4:Y:S01]  /*1de0*/  LDC.64 R4, c[0x0][0xb18] ;  /* 0x0002c600ff047b82 */ /* 0x000f220000000a00 */
[----:B------:R-:W-:-:S07]  /*1df0*/  ISETP.NE.AND P3, PT, R72, 0x1, PT ;  /* 0x000000014800780c */ /* 0x000fce0003f65270 */
[----:B------:R-:W1:Y:S08]  /*1e00*/  LDC.64 R6, c[0x0][0xb10] ;  /* 0x0002c400ff067b82 */ /* 0x000e700000000a00 */
[----:B------:R-:W2:Y:S08]  /*1e10*/  LDC R16, c[0x0][0xb20] ;  /* 0x0002c800ff107b82 */ /* 0x000eb00000000800 */
[----:B------:R-:W3:Y:S01]  /*1e20*/  LDC R18, c[0x0][0xb0c] ;  /* 0x0002c300ff127b82 */ /* 0x000ee20000000800 */
[----:B----4-:R-:W-:Y:S01]  /*1e30*/  IMAD.HI.U32 R17, R0, R5, RZ ;  /* 0x0000000500117227 */ /* 0x010fe200078e00ff */
[----:B------:R-:W-:-:S03]  /*1e40*/  ISETP.NE.AND P0, PT, R4, 0x1, PT ;  /* 0x000000010400780c */ /* 0x000fc60003f05270 */
[----:B------:R-:W-:-:S03]  /*1e50*/  IMAD.HI.U32 R5, R8, R5, RZ ;  /* 0x0000000508057227 */ /* 0x000fc600078e00ff */
[----:B------:R-:W4:Y:S01]  /*1e60*/  LDC.64 R2, c[0x0][0xb28] ;  /* 0x0002ca00ff027b82 */ /* 0x000f220000000a00 */
[----:B-1----:R-:W-:-:S04]  /*1e70*/  IMAD.HI.U32 R20, R9, R6, RZ ;  /* 0x0000000609147227 */ /* 0x002fc800078e00ff */
[----:B------:R-:W-:Y:S01]  /*1e80*/  IMAD.HI.U32 R22, R11, R6, RZ ;  /* 0x000000060b167227 */ /* 0x000fe200078e00ff */
[----:B------:R-:W-:Y:S02]  /*1e90*/  SHF.R.U32.HI R20, RZ, R7, R20 ;  /* 0x00000007ff147219 */ /* 0x000fe40000011614 */
[-C--:B--2---:R-:W-:Y:S02]  /*1ea0*/  SHF.R.U32.HI R17, RZ, R16.reuse, R17 ;  /* 0x00000010ff117219 */ /* 0x084fe40000011611 */
[----:B------:R-:W-:Y:S02]  /*1eb0*/  SHF.R.U32.HI R5, RZ, R16, R5 ;  /* 0x00000010ff057219 */ /* 0x000fe40000011605 */
[----:B------:R-:W-:Y:S02]  /*1ec0*/  SEL R17, R0, R17, !P0 ;  /* 0x0000001100117207 */ /* 0x000fe40004000000 */
[----:B------:R-:W-:Y:S02]  /*1ed0*/  SHF.R.U32.HI R22, RZ, R7, R22 ;  /* 0x00000007ff167219 */ /* 0x000fe40000011616 */
[----:B---3--:R-:W-:-:S02]  /*1ee0*/  ISETP.NE.AND P1, PT, R18, 0x1, PT ;  /* 0x000000011200780c */ /* 0x008fc40003f25270 */
[----:B------:R-:W-:Y:S02]  /*1ef0*/  SEL R5, R8, R5, !P0 ;  /* 0x0000000508057207 */ /* 0x000fe40004000000 */
[----:B------:R-:W-:Y:S02]  /*1f00*/  SEL R19, R9, R20, !P1 ;  /* 0x0000001409137207 */ /* 0x000fe40004800000 */
[----:B------:R-:W-:Y:S01]  /*1f10*/  SEL R7, R11, R22, !P1 ;  /* 0x000000160b077207 */ /* 0x000fe20004800000 */
[----:B----4-:R-:W-:-:S04]  /*1f20*/  IMAD.HI.U32 R20, R17, R2, RZ ;  /* 0x0000000211147227 */ /* 0x010fc800078e00ff */
[----:B------:R-:W-:Y:S01]  /*1f30*/  IMAD.HI.U32 R6, R19, R2, RZ ;  /* 0x0000000213067227 */ /* 0x000fe200078e00ff */
[----:B------:R-:W-:-:S04]  /*1f40*/  @P3 SHF.R.U32.HI R17, RZ, R3, R20 ;  /* 0x00000003ff113219 */ /* 0x000fc80000011614 */
[----:B------:R-:W-:Y:S01]  /*1f50*/  @P3 SHF.R.U32.HI R19, RZ, R3, R6 ;  /* 0x00000003ff133219 */ /* 0x000fe20000011606 */
[----:B------:R-:W-:-:S04]  /*1f60*/  IMAD R17, R72, R17, RZ ;  /* 0x0000001148117224 */ /* 0x000fc800078e02ff */
[----:B------:R-:W-:Y:S01]  /*1f70*/  IMAD R6, R72, R19, RZ ;  /* 0x0000001348067224 */ /* 0x000fe200078e02ff */
[C---:B------:R-:W-:Y:S02]  /*1f80*/  ISETP.GE.AND P0, PT, R5.reuse, R17, PT ;  /* 0x000000110500720c */ /* 0x040fe40003f06270 */
[----:B------:R-:W-:Y:S02]  /*1f90*/  IADD3 R17, PT, PT, -R5, RZ, RZ ;  /* 0x000000ff05117210 */ /* 0x000fe40007ffe1ff */
[----:B------:R-:W-:Y:S01]  /*1fa0*/  ISETP.GE.OR P0, PT, R7, R6, P0 ;  /* 0x000000060700720c */ /* 0x000fe20000706670 */
[----:B------:R-:W-:-:S04]  /*1fb0*/  IMAD.HI.U32 R6, R5, R2, RZ ;  /* 0x0000000205067227 */ /* 0x000fc800078e00ff */
[----:B------:R-:W-:Y:S01]  /*1fc0*/  IMAD R8, R4, R17, R8 ;  /* 0x0000001104087224 */ /* 0x000fe200078e0208 */
[----:B------:R-:W-:-:S04]  /*1fd0*/  SHF.R.U32.HI R6, RZ, R3, R6 ;  /* 0x00000003ff067219 */ /* 0x000fc80000011606 */
[----:B------:R-:W-:-:S03]  /*1fe0*/  SEL R6, R5, R6, !P3 ;  /* 0x0000000605067207 */ /* 0x000fc60005800000 */
[----:B------:R-:W-:-:S04]  /*1ff0*/  @!P0 IMAD.HI.U32 R16, R7, R2, RZ ;  /* 0x0000000207108227 */ /* 0x000fc800078e00ff */
[----:B------:R-:W-:Y:S01]  /*2000*/  IMAD.MOV R2, RZ, RZ, -R6 ;  /* 0x000000ffff027224 */ /* 0x000fe200078e0a06 */
[----:B------:R-:W-:-:S03]  /*2010*/  @!P0 SHF.R.U32.HI R16, RZ, R3, R16 ;  /* 0x00000003ff108219 */ /* 0x000fc60000011610 */
[----:B------:R-:W-:Y:S01]  /*2020*/  IMAD R2, R72, R2, R5 ;  /* 0x0000000248027224 */ /* 0x000fe200078e0205 */
        /* <DEDUP_REMOVED lines=9> */
.L_x_33:
[----:B------:R-:W1:Y:S02]  /*20c0*/  LDCU UR8, c[0x0][0xb30] ;  /* 0x00016600ff0877ac */ /* 0x000e640008000800 */
[----:B-1----:R-:W-:-:S09]  /*20d0*/  UISETP.NE.AND UP0, UPT, UR8, 0x1, UPT ;  /* 0x000000010800788c */ /* 0x002fd2000bf05270 */
[----:B------:R-:W-:Y:S05]  /*20e0*/  BRA.U UP0, `(.L_x_34) ;  /* 0x0000000100407547 */ /* 0x000fea000b800000 */
[----:B------:R-:W1:Y:S08]  /*20f0*/  LDC.64 R4, c[0x0][0xb10] ;  /* 0x0002c400ff047b82 */ /* 0x000e700000000a00 */
[----:B------:R-:W2:Y:S08]  /*2100*/  LDC.64 R2, c[0x0][0xb18] ;  /* 0x0002c600ff027b82 */ /* 0x000eb00000000a00 */
[----:B------:R-:W3:Y:S08]  /*2110*/  LDC R6, c[0x0][0xb20] ;  /* 0x0002c800ff067b82 */ /* 0x000ef00000000800 */
[----:B------:R-:W4:Y:S01]  /*2120*/  LDC R16, c[0x0][0xb0c] ;  /* 0x0002c300ff107b82 */ /* 0x000f220000000800 */
[----:B-1----:R-:W-:-:S05]  /*2130*/  IMAD.HI.U32 R4, R11, R4, RZ ;  /* 0x000000040b047227 */ /* 0x002fca00078e00ff */
[----:B------:R-:W-:Y:S01]  /*2140*/  SHF.R.U32.HI R4, RZ, R5, R4 ;  /* 0x00000005ff047219 */ /* 0x000fe20000011604 */
[----:B--2---:R-:W-:Y:S01]  /*2150*/  IMAD.HI.U32 R3, R8, R3, RZ ;  /* 0x0000000308037227 */ /* 0x004fe200078e00ff */
[----:B------:R-:W-:-:S04]  /*2160*/  ISETP.NE.AND P0, PT, R2, 0x1, PT ;  /* 0x000000010200780c */ /* 0x000fc80003f05270 */
[----:B---3--:R-:W-:-:S04]  /*2170*/  SHF.R.U32.HI R3, RZ, R6, R3 ;  /* 0x00000006ff037219 */ /* 0x008fc80000011603 */
[----:B------:R-:W-:Y:S02]  /*2180*/  SEL R3, R8, R3, !P0 ;  /* 0x0000000308037207 */ /* 0x000fe40004000000 */
[----:B----4-:R-:W-:-:S04]  /*2190*/  ISETP.NE.AND P1, PT, R16, 0x1, PT ;  /* 0x000000011000780c */ /* 0x010fc80003f25270 */
[----:B------:R-:W-:-:S05]  /*21a0*/  SEL R4, R11, R4, !P1 ;  /* 0x000000040b047207 */ /* 0x000fca0004800000 */
[----:B------:R-:W-:Y:S02]  /*21b0*/  IMAD.IADD R5, R3, 0x1, -R4 ;  /* 0x0000000103057824 */ /* 0x000fe400078e0a04 */
[----:B------:R-:W-:Y:S02]  /*21c0*/  IMAD.IADD R3, R4, 0x1, -R3 ;  /* 0x0000000104037824 */ /* 0x000fe400078e0a03 */
[----:B------:R-:W-:Y:S02]  /*21d0*/  IMAD R11, R5, R16, R11 ;  /* 0x00000010050b7224 */ /* 0x000fe400078e020b */
[----:B------:R-:W-:-:S07]  /*21e0*/  IMAD R8, R3, R2, R8 ;  /* 0x0000000203087224 */ /* 0x000fce00078e0208 */
.L_x_34:
[----:B------:R-:W-:Y:S01]  /*21f0*/  VIADD R14, R14, 0x1 ;  /* 0x000000010e0e7836 */ /* 0x000fe20000000000 */
[----:B------:R-:W-:Y:S01]  /*2200*/  PLOP3.LUT P1, PT, PT, PT, PT, 0x80, 0x8 ;  /* 0x000000000008781c */ /* 0x000fe20003f2f070 */
[----:B------:R-:W-:Y:S02]  /*2210*/  IMAD.IADD R21, R11, 0x1, R170 ;  /* 0x000000010b157824 */ /* 0x000fe400078e02aa */
[----:B------:R-:W-:Y:S01]  /*2220*/  IMAD.IADD R20, R8, 0x1, R147 ;  /* 0x0000000108147824 */ /* 0x000fe200078e0293 */
[----:B------:R-:W-:-:S04]  /*2230*/  ISETP.NE.AND P0, PT, R14, 0x2, PT ;  /* 0x000000020e00780c */ /* 0x000fc80003f05270 */
[----:B------:R-:W-:Y:S02]  /*2240*/  SEL R2, RZ, 0x1, P0 ;  /* 0x00000001ff027807 */ /* 0x000fe40000000000 */
[----:B------:R-:W-:Y:S02]  /*2250*/  SEL R14, R14, RZ, P0 ;  /* 0x000000ff0e0e7207 */ /* 0x000fe40000000000 */
[----:B------:R-:W-:Y:S01]  /*2260*/  LOP3.LUT R13, R13, R2, RZ, 0x3c, !PT ;  /* 0x000000020d0d7212 */ /* 0x000fe200078e3cff */
[----:B------:R-:W-:Y:S06]  /*2270*/  @P2 BRA `(.L_x_35) ;  /* 0xfffffff000982947 */ /* 0x000fec000383ffff */
[----:B------:R-:W-:Y:S01]  /*2280*/  UIADD3 UR4, UPT, UPT, UR4, 0x18, URZ ;  /* 0x0000001804047890 */ /* 0x000fe2000fffe0ff */
[----:B------:R-:W-:-:S03]  /*2290*/  SHF.L.U32 R3, R15, 0x1f, RZ ;  /* 0x0000001f0f037819 */ /* 0x000fc600000006ff */
[----:B------:R-:W-:-:S09]  /*22a0*/  ULEA UR5, UR6, UR4, 0x3 ;  /* 0x0000000406057291 */ /* 0x000fd2000f8e18ff */
[----:B------:R-:W1:Y:S02]  /*22b0*/  SYNCS.PHASECHK.TRANS64.TRYWAIT P0, [UR5], R3 ;  /* 0x00000003ff0075a7 */ /* 0x000e640008001105 */
[----:B-1----:R-:W-:Y:S05]  /*22c0*/  @!P0 BRA `(.L_x_36) ;  /* 0x0000008c006c8947 */ /* 0x002fea0003800000 */
.L_x_130:
[----:B------:R-:W-:-:S04]  /*22d0*/  UIADD3 UR6, UPT, UPT, UR6, 0x1, URZ ;  /* 0x0000000106067890 */ /* 0x000fc8000fffe0ff */
[----:B------:R-:W-:-:S04]  /*22e0*/  UISETP.NE.AND UP0, UPT, UR6, 0x3, UPT ;  /* 0x000000030600788c */ /* 0x000fc8000bf05270 */
[----:B------:R-:W-:Y:S02]  /*22f0*/  USEL UR7, URZ, 0x1, UP0 ;  /* 0x00000001ff077887 */ /* 0x000fe40008000000 */
[----:B------:R-:W-:-:S04]  /*2300*/  USEL UR6, UR6, URZ, UP0 ;  /* 0x000000ff06067287 */ /* 0x000fc80008000000 */
[----:B------:R-:W-:Y:S01]  /*2310*/  ULEA UR5, UR6, UR4, 0x3 ;  /* 0x0000000406057291 */ /* 0x000fe2000f8e18ff */
[----:B------:R-:W-:-:S04]  /*2320*/  LOP3.LUT R15, R15, UR7, RZ, 0x3c, !PT ;  /* 0x000000070f0f7c12 */ /* 0x000fc8000f8e3cff */
[----:B-1----:R-:W-:-:S04]  /*2330*/  SHF.L.U32 R3, R15, 0x1f, RZ ;  /* 0x0000001f0f037819 */ /* 0x002fc800000006ff */
[----:B------:R-:W1:Y:S02]  /*2340*/  SYNCS.PHASECHK.TRANS64.TRYWAIT P0, [UR5], R3 ;  /* 0x00000003ff0075a7 */ /* 0x000e640008001105 */
[----:B-1----:R-:W-:Y:S05]  /*2350*/  @!P0 BRA `(.L_x_37) ;  /* 0x0000008c00608947 */ /* 0x002fea0003800000 */
.L_x_132:
[----:B------:R-:W-:-:S04]  /*2360*/  UIADD3 UR6, UPT, UPT, UR6, 0x1, URZ ;  /* 0x0000000106067890 */ /* 0x000fc8000fffe0ff */
[----:B------:R-:W-:-:S04]  /*2370*/  UISETP.NE.AND UP0, UPT, UR6, 0x3, UPT ;  /* 0x000000030600788c */ /* 0x000fc8000bf05270 */
[----:B------:R-:W-:Y:S02]  /*2380*/  USEL UR5, URZ, 0x1, UP0 ;  /* 0x00000001ff057887 */ /* 0x000fe40008000000 */
[----:B------:R-:W-:-:S04]  /*2390*/  USEL UR6, UR6, URZ, UP0 ;  /* 0x000000ff06067287 */ /* 0x000fc80008000000 */
[----:B------:R-:W-:Y:S01]  /*23a0*/  ULEA UR6, UR6, UR4, 0x3 ;  /* 0x0000000406067291 */ /* 0x000fe2000f8e18ff */
[----:B-1----:R-:W-:-:S04]  /*23b0*/  LOP3.LUT R3, R15, UR5, RZ, 0x3c, !PT ;  /* 0x000000050f037c12 */ /* 0x002fc8000f8e3cff */
[----:B------:R-:W-:Y:S01]  /*23c0*/  SHF.L.U32 R3, R3, 0x1f, RZ ;  /* 0x0000001f03037819 */ /* 0x000fe200000006ff */
[----:B----4-:R-:W-:-:S07]  /*23d0*/  IMAD.U32 R0, RZ, RZ, UR6 ;  /* 0x00000006ff007e24 */ /* 0x010fce000f8e00ff */
.L_x_38:
[----:B-1----:R1:W2:Y:S02]  /*23e0*/  SYNCS.PHASECHK.TRANS64.TRYWAIT P0, [R0+URZ], R3 ;  /* 0x00000003000075a7 */ /* 0x0022a400080011ff */
[----:B--2---:R-:W-:Y:S05]  /*23f0*/  @!P0 NANOSLEEP.SYNCS 0x989680 ;  /* 0x009896800000895d */ /* 0x004fea0003900000 */
[----:B------:R-:W2:Y:S02]  /*2400*/  @!P0 SYNCS.PHASECHK.TRANS64 P0, [R0+URZ], R3 ;  /* 0x00000003000085a7 */ /* 0x000ea400080010ff */
[----:B--2---:R-:W-:Y:S05]  /*2410*/  @P0 EXIT ;  /* 0x000000000000094d */ /* 0x004fea0003800000 */
[----:B------:R-:W-:Y:S05]  /*2420*/  BRA `(.L_x_38) ;  /* 0xfffffffc00ec7947 */ /* 0x000fea000383ffff */
.L_x_17:
[----:B------:R-:W-:-:S04]  /*2430*/  UISETP.NE.AND UP1, UPT, UR37, URZ, UPT ;  /* 0x000000ff2500728c */ /* 0x000fc8000bf25270 */
[----:B------:R-:W-:-:S09]  /*2440*/  UISETP.NE.OR UP1, UPT, UR8, 0x1, UP1 ;  /* 0x000000010800788c */ /* 0x000fd20008f25670 */
[----:B------:R-:W-:Y:S05]  /*2450*/  BRA.U UP1, `(.L_x_39) ;  /* 0x0000000501487547 */ /* 0x000fea000b800000 */
[----:B------:R-:W-:Y:S01]  /*2460*/  ISETP.NE.AND P2, PT, R2, RZ, PT ;  /* 0x000000ff0200720c */ /* 0x000fe20003f45270 */
[----:B------:R-:W-:Y:S01]  /*2470*/  IMAD.MOV.U32 R12, RZ, RZ, 0x1 ;  /* 0x00000001ff0c7424 */ /* 0x000fe200078e00ff */
[----:B------:R-:W-:Y:S02]  /*2480*/  CS2R R10, SRZ ;  /* 0x00000000000a7805 */ /* 0x000fe4000001ff00 */
[----:B------:R-:W-:Y:S01]  /*2490*/  CS2R R8, SRZ ;  /* 0x0000000000087805 */ /* 0x000fe2000001ff00 */
[----:B------:R-:W-:Y:S01]  /*24a0*/  UMOV UR4, 0x400 ;  /* 0x0000040000047882 */ /* 0x000fe20000000000 */
[----:B------:R-:W-:Y:S01]  /*24b0*/  UMOV UR6, URZ ;  /* 0x000000ff00067c82 */ /* 0x000fe20008000000 */
[----:B------:R-:W-:-:S12]  /*24c0*/  ULEA UR37, UR37, UR4, 0x18 ;  /* 0x0000000425257291 */ /* 0x000fd8000f8ec0ff */
.L_x_43:
[----:B------:R-:W-:Y:S02]  /*24d0*/  LEA R0, R8, UR37, 0x3 ;  /* 0x0000002508007c11 */ /* 0x000fe4000f8e18ff */
[----:B------:R-:W-:-:S03]  /*24e0*/  SHF.L.U32 R5, R9, 0x1f, RZ ;  /* 0x0000001f09057819 */ /* 0x000fc600000006ff */
[----:B------:R-:W-:Y:S01]  /*24f0*/  VIADD R4, R0, 0xd0 ;  /* 0x000000d000047836 */ /* 0x000fe20000000000 */
[----:B------:R-:W1:Y:S02]  /*2500*/  SYNCS.PHASECHK.TRANS64.TRYWAIT P0, [R0+URZ+0xc0], R5 ;  /* 0x0000c005000075a7 */ /* 0x000e6400080011ff */
[----:B-1----:R-:W-:Y:S05]  /*2510*/  @!P0 BRA `(.L_x_40) ;  /* 0x0000008c00088947 */ /* 0x002fea0003800000 */
.L_x_133:
[----:B------:R-:W-:Y:S01]  /*2520*/  ULEA UR5, UR6, UR37, 0x3 ;  /* 0x0000002506057291 */ /* 0x000fe2000f8e18ff */
[----:B------:R-:W-:Y:S02]  /*2530*/  PRMT R4, RZ, 0x654, R4 ;  /* 0x00000654ff047816 */ /* 0x000fe40000000004 */
[----:B-1----:R-:W-:Y:S01]  /*2540*/  SHF.L.U32 R5, R12, 0x1f, RZ ;  /* 0x0000001f0c057819 */ /* 0x002fe200000006ff */
[----:B------:R-:W-:Y:S01]  /*2550*/  UIADD3 UR4, UPT, UPT, UR5, 0x80, URZ ;  /* 0x0000008005047890 */ /* 0x000fe2000fffe0ff */
[----:B------:R1:W-:Y:S05]  /*2560*/  SYNCS.ARRIVE.TRANS64.RED.A1T0 RZ, [R4+URZ], RZ ;  /* 0x000000ff04ff79a7 */ /* 0x0003ea00081004ff */
[----:B------:R-:W-:Y:S01]  /*2570*/  IMAD.U32 R7, RZ, RZ, UR4 ;  /* 0x00000004ff077e24 */ /* 0x000fe2000f8e00ff */
[----:B------:R-:W2:Y:S04]  /*2580*/  SYNCS.PHASECHK.TRANS64.TRYWAIT P0, [UR5+0x90], R5 ;  /* 0x00009005ff0075a7 */ /* 0x000ea80008001105 */
[----:B------:R-:W-:Y:S01]  /*2590*/  PRMT R6, R2, 0x654, R7 ;  /* 0x0000065402067816 */ /* 0x000fe20000000007 */
[----:B-1----:R-:W-:Y:S01]  /*25a0*/  @!P2 IMAD.MOV.U32 R4, RZ, RZ, 0x10 ;  /* 0x00000010ff04a424 */ /* 0x002fe200078e00ff */
[----:B--2---:R-:W-:Y:S06]  /*25b0*/  @!P0 BRA `(.L_x_41) ;  /* 0x0000008800f48947 */ /* 0x004fec0003800000 */
.L_x_135:
[----:B------:R-:W-:Y:S01]  /*25c0*/  ULEA UR4, UR6, UR37, 0x4 ;  /* 0x0000002506047291 */ /* 0x000fe2000f8e20ff */
[----:B------:R-:W-:Y:S01]  /*25d0*/  SEL R3, R6, R3, !P2 ;  /* 0x0000000306037207 */ /* 0x000fe20005000000 */
[----:B------:R-:W-:Y:S01]  /*25e0*/  UIADD3 UR5, UPT, UPT, UR5, 0x80, URZ ;  /* 0x0000008005057890 */ /* 0x000fe2000fffe0ff */
[----:B-1----:R-:W-:Y:S01]  /*25f0*/  LEA R0, R11, UR37, 0x3 ;  /* 0x000000250b007c11 */ /* 0x002fe2000f8e18ff */
[----:B------:R-:W-:Y:S01]  /*2600*/  UIADD3 UR4, UPT, UPT, UR4, 0xf0, URZ ;  /* 0x000000f004047890 */ /* 0x000fe2000fffe0ff */
[----:B------:R-:W-:Y:S01]  /*2610*/  SHF.L.U32 R5, R10, 0x1f, RZ ;  /* 0x0000001f0a057819 */ /* 0x000fe200000006ff */
[----:B------:R1:W-:Y:S01]  /*2620*/  @!P2 SYNCS.ARRIVE.TRANS64.RED RZ, [R3+URZ], R4 ;  /* 0x0000000403ffa9a7 */ /* 0x0003e200080004ff */
[----:B------:R-:W-:Y:S01]  /*2630*/  UIADD3 UR6, UPT, UPT, UR6, 0x1, URZ ;  /* 0x0000000106067890 */ /* 0x000fe2000fffe0ff */
[----:B------:R-:W-:-:S03]  /*2640*/  VIADD R8, R8, 0x1 ;  /* 0x0000000108087836 */ /* 0x000fc60000000000 */
[----:B------:R-:W-:Y:S02]  /*2650*/  UISETP.NE.AND UP0, UPT, UR6, 0x2, UPT ;  /* 0x000000020600788c */ /* 0x000fe4000bf05270 */
[----:B------:R-:W-:Y:S06]  /*2660*/  UGETNEXTWORKID.BROADCAST [UR4], [UR5] ;  /* 0x00000000040073ca */ /* 0x000fec0008000100 */
[----:B------:R-:W-:Y:S01]  /*2670*/  USEL UR4, URZ, 0x1, UP0 ;  /* 0x00000001ff047887 */ /* 0x000fe20008000000 */
[----:B------:R-:W-:Y:S01]  /*2680*/  ISETP.NE.AND P0, PT, R8, 0x2, PT ;  /* 0x000000020800780c */ /* 0x000fe20003f05270 */
[----:B------:R-:W-:Y:S01]  /*2690*/  USEL UR6, UR6, URZ, UP0 ;  /* 0x000000ff06067287 */ /* 0x000fe20008000000 */
[----:B------:R-:W2:Y:S03]  /*26a0*/  SYNCS.PHASECHK.TRANS64.TRYWAIT P1, [R0+URZ+0x80], R5 ;  /* 0x00008005000075a7 */ /* 0x000ea600080211ff */
[----:B------:R-:W-:Y:S01]  /*26b0*/  LOP3.LUT R12, R12, UR4, RZ, 0x3c, !PT ;  /* 0x000000040c0c7c12 */ /* 0x000fe2000f8e3cff */
[----:B-12---:R-:W-:Y:S07]  /*26c0*/  @!P1 BRA `(.L_x_42) ;  /* 0x0000008800c89947 */ /* 0x006fee0003800000 */
.L_x_136:
[C---:B------:R-:W-:Y:S01]  /*26d0*/  LEA R4, R11.reuse, UR37, 0x4 ;  /* 0x000000250b047c11 */ /* 0x040fe2000f8e20ff */
[----:B-1----:R-:W-:Y:S01]  /*26e0*/  VIADD R0, R0, 0x90 ;  /* 0x0000009000007836 */ /* 0x002fe20000000000 */
[----:B------:R-:W-:Y:S01]  /*26f0*/  SEL R8, R8, RZ, P0 ;  /* 0x000000ff08087207 */ /* 0x000fe20000000000 */
[----:B------:R-:W-:-:S03]  /*2700*/  VIADD R11, R11, 0x1 ;  /* 0x000000010b0b7836 */ /* 0x000fc60000000000 */
[----:B------:R-:W1:Y:S01]  /*2710*/  LDS.128 R4, [R4+0xf0] ;  /* 0x0000f00004047984 */ /* 0x000e620000000c00 */
[----:B------:R-:W-:Y:S02]  /*2720*/  PRMT R0, RZ, 0x654, R0 ;  /* 0x00000654ff007816 */ /* 0x000fe40000000000 */
[C---:B------:R-:W-:Y:S01]  /*2730*/  ISETP.NE.AND P1, PT, R11.reuse, 0x2, PT ;  /* 0x000000020b00780c */ /* 0x040fe20003f25270 */
[----:B------:R-:W-:Y:S01]  /*2740*/  @!PT LDS RZ, [RZ] ;  /* 0x00000000fffff984 */ /* 0x000fe20000000800 */
[----:B------:R-:W-:Y:S01]  /*2750*/  @!PT LDS RZ, [RZ] ;  /* 0x00000000fffff984 */ /* 0x000fe20000000800 */
[----:B------:R-:W-:Y:S01]  /*2760*/  @!PT LDS RZ, [RZ] ;  /* 0x00000000fffff984 */ /* 0x000fe20000000800 */
[----:B------:R-:W-:Y:S01]  /*2770*/  @!PT LDS RZ, [RZ] ;  /* 0x00000000fffff984 */ /* 0x000fe20000000800 */
[----:B------:R2:W-:Y:S06]  /*2780*/  MEMBAR.ALL.CTA ;  /* 0x0000000000007992 */ /* 0x0005ec0000008000 */
[----:B--2---:R-:W2:Y:S01]  /*2790*/  FENCE.VIEW.ASYNC.S ;  /* 0x00000000000073c6 */ /* 0x004ea20000000000 */
[----:B------:R-:W-:Y:S01]  /*27a0*/  SEL R11, R11, RZ, P1 ;  /* 0x000000ff0b0b7207 */ /* 0x000fe20000800000 */
[----:B--2---:R2:W-:Y:S01]  /*27b0*/  SYNCS.ARRIVE.TRANS64.RED.A1T0 RZ, [R0+URZ], RZ ;  /* 0x000000ff00ff79a7 */ /* 0x0045e200081004ff */
[----:B-1----:R-:W-:-:S02]  /*27c0*/  LOP3.LUT P3, RZ, R6, 0x1, RZ, 0xc0, !PT ;  /* 0x0000000106ff7812 */ /* 0x002fc4000786c0ff */
[----:B------:R-:W-:-:S04]  /*27d0*/  SEL R5, RZ, 0x1, P1 ;  /* 0x00000001ff057807 */ /* 0x000fc80000800000 */
[----:B------:R-:W-:Y:S02]  /*27e0*/  LOP3.LUT R10, R10, R5, RZ, 0x3c, !PT ;  /* 0x000000050a0a7212 */ /* 0x000fe400078e3cff */
[----:B--2---:R-:W-:-:S04]  /*27f0*/  SEL R0, RZ, 0x1, P0 ;  /* 0x00000001ff007807 */ /* 0x004fc80000000000 */
[----:B------:R-:W-:Y:S01]  /*2800*/  LOP3.LUT R9, R9, R0, RZ, 0x3c, !PT ;  /* 0x0000000009097212 */ /* 0x000fe200078e3cff */
[----:B------:R-:W-:Y:S06]  /*2810*/  @P3 BRA `(.L_x_43) ;  /* 0xfffffffc002c3947 */ /* 0x000fec000383ffff */
[----:B------:R-:W-:Y:S01]  /*2820*/  ULEA UR5, UR6, UR37, 0x3 ;  /* 0x0000002506057291 */ /* 0x000fe2000f8e18ff */
[----:B------:R-:W-:-:S08]  /*2830*/  SHF.L.U32 R3, R12, 0x1f, RZ ;  /* 0x0000001f0c037819 */ /* 0x000fd000000006ff */
[----:B------:R-:W1:Y:S02]  /*2840*/  SYNCS.PHASECHK.TRANS64 P0, [UR5+0x90], R3 ;  /* 0x00009003ff0075a7 */ /* 0x000e640008001005 */
[----:B-1----:R-:W-:Y:S05]  /*2850*/  @P0 BRA `(.L_x_44) ;  /* 0x0000000000080947 */ /* 0x002fea0003800000 */
[----:B------:R-:W1:Y:S02]  /*2860*/  SYNCS.PHASECHK.TRANS64.TRYWAIT P0, [UR5+0x90], R3 ;  /* 0x00009003ff0075a7 */ /* 0x000e640008001105 */
[----:B-1----:R-:W-:Y:S05]  /*2870*/  @!P0 BRA `(.L_x_45) ;  /* 0x0000008800708947 */ /* 0x002fea0003800000 */
.L_x_44:
[----:B------:R-:W-:-:S04]  /*2880*/  UIADD3 UR4, UPT, UPT, UR6, 0x1, URZ ;  /* 0x0000000106047890 */ /* 0x000fc8000fffe0ff */
[----:B------:R-:W-:-:S04]  /*2890*/  UISETP.NE.AND UP0, UPT, UR4, 0x2, UPT ;  /* 0x000000020400788c */ /* 0x000fc8000bf05270 */
[----:B------:R-:W-:Y:S02]  /*28a0*/  USEL UR7, URZ, 0x1, UP0 ;  /* 0x00000001ff077887 */ /* 0x000fe40008000000 */
[----:B------:R-:W-:-:S04]  /*28b0*/  USEL UR4, UR4, URZ, UP0 ;  /* 0x000000ff04047287 */ /* 0x000fc80008000000 */
[----:B------:R-:W-:Y:S01]  /*28c0*/  ULEA UR4, UR4, UR37, 0x3 ;  /* 0x0000002504047291 */ /* 0x000fe2000f8e18ff */
[----:B-1----:R-:W-:-:S04]  /*28d0*/  LOP3.LUT R3, R12, UR7, RZ, 0x3c, !PT ;  /* 0x000000070c037c12 */ /* 0x002fc8000f8e3cff */
[----:B------:R-:W-:-:S04]  /*28e0*/  SHF.L.U32 R0, R3, 0x1f, RZ ;  /* 0x0000001f03007819 */ /* 0x000fc800000006ff */
[----:B------:R-:W1:Y:S02]  /*28f0*/  SYNCS.PHASECHK.TRANS64 P0, [UR4+0x90], R0 ;  /* 0x00009000ff0075a7 */ /* 0x000e640008001004 */
[----:B-1----:R-:W-:Y:S05]  /*2900*/  @P0 EXIT ;  /* 0x000000000000094d */ /* 0x002fea0003800000 */
[----:B------:R-:W-:Y:S02]  /*2910*/  SHF.L.U32 R3, R3, 0x1f, RZ ;  /* 0x0000001f03037819 */ /* 0x000fe400000006ff */
[----:B------:R-:W-:-:S07]  /*2920*/  MOV R0, UR4 ;  /* 0x0000000400007c02 */ /* 0x000fce0008000f00 */
.L_x_46:
[----:B-1----:R1:W2:Y:S02]  /*2930*/  SYNCS.PHASECHK.TRANS64.TRYWAIT P0, [R0+URZ+0x90], R3 ;  /* 0x00009003000075a7 */ /* 0x0022a400080011ff */
[----:B--2---:R-:W-:Y:S05]  /*2940*/  @!P0 NANOSLEEP.SYNCS 0x989680 ;  /* 0x009896800000895d */ /* 0x004fea0003900000 */
[----:B------:R-:W2:Y:S02]  /*2950*/  @!P0 SYNCS.PHASECHK.TRANS64 P0, [R0+URZ+0x90], R3 ;  /* 0x00009003000085a7 */ /* 0x000ea400080010ff */
[----:B--2---:R-:W-:Y:S05]  /*2960*/  @P0 EXIT ;  /* 0x000000000000094d */ /* 0x004fea0003800000 */
[----:B------:R-:W-:Y:S05]  /*2970*/  BRA `(.L_x_46) ;  /* 0xfffffffc00ec7947 */ /* 0x000fea000383ffff */
.L_x_39:
[----:B------:R-:W-:-:S09]  /*2980*/  UISETP.NE.AND UP1, UPT, UR8, URZ, UPT ;  /* 0x000000ff0800728c */ /* 0x000fd2000bf25270 */
[----:B------:R-:W-:Y:S05]  /*2990*/  BRA.U UP1, `(.L_x_47) ;  /* 0x0000000d016c7547 */ /* 0x000fea000b800000 */
[----:B------:R-:W-:Y:S01]  /*29a0*/  UMOV UR4, 0x40 ;  /* 0x0000004000047882 */ /* 0x000fe20000000000 */
[----:B------:R-:W-:Y:S01]  /*29b0*/  NOP ;  /* 0x0000000000007918 */ /* 0x000fe20000000000 */
[----:B------:R-:W-:Y:S01]  /*29c0*/  ULEA UR4, UR37, UR4, 0x18 ;  /* 0x0000000425047291 */ /* 0x000fe2000f8ec0ff */
[----:B------:R-:W-:Y:S02]  /*29d0*/  UMOV UR5, 0x400 ;  /* 0x0000040000057882 */ /* 0x000fe40000000000 */
[----:B------:R-:W-:-:S06]  /*29e0*/  ULEA UR37, UR37, UR5, 0x18 ;  /* 0x0000000525257291 */ /* 0x000fcc000f8ec0ff */
[----:B------:R-:W1:Y:S02]  /*29f0*/  LDS.U8 R0, [UR4+0x1c] ;  /* 0x00001c04ff007984 */ /* 0x000e640008000000 */
[----:B-1----:R-:W-:-:S13]  /*2a00*/  ISETP.NE.AND P0, PT, R0, RZ, PT ;  /* 0x000000ff0000720c */ /* 0x002fda0003f05270 */
[----:B------:R-:W-:Y:S05]  /*2a10*/  @P0 BRA `(.L_x_48) ;  /* 0x0000000000580947 */ /* 0x000fea0003800000 */
[----:B------:R-:W-:-:S13]  /*2a20*/  ELECT P0, URZ, PT ;  /* 0x0000000000ff782f */ /* 0x000fda0003800000 */
[----:B------:R-:W-:Y:S05]  /*2a30*/  @!P0 BRA `(.L_x_49) ;  /* 0x0000000000608947 */ /* 0x000fea0003800000 */
[----:B------:R-:W-:Y:S01]  /*2a40*/  UMOV UR5, 0x10 ;  /* 0x0000001000057882 */ /* 0x000fe20000000000 */
[----:B------:R-:W-:Y:S01]  /*2a50*/  HFMA2 R0, -RZ, RZ, 0, 5.9604644775390625e-08 ;  /* 0x00000001ff007431 */ /* 0x000fe200000001ff */
[----:B------:R-:W-:-:S03]  /*2a60*/  MOV R2, 0xffff ;  /* 0x0000ffff00027802 */ /* 0x000fc60000000f00 */
[----:B------:R-:W-:Y:S04]  /*2a70*/  DEPBAR.LE SB1, 0x36 ;  /* 0x00009d800000791a */ /* 0x000fe80000000000 */
[----:B------:R-:W1:Y:S02]  /*2a80*/  UTCATOMSWS.FIND_AND_SET.ALIGN UP0, UR5, UR5 ;  /* 0x00000005000575e3 */ /* 0x000e640008000800 */
[----:B-1----:R-:W-:Y:S01]  /*2a90*/  MOV R3, UR5 ;  /* 0x0000000500037c02 */ /* 0x002fe20008000f00 */
[----:B------:R-:W-:Y:S06]  /*2aa0*/  BRA.U UP0, `(.L_x_50) ;  /* 0x0000000100187547 */ /* 0x000fec000b800000 */
.L_x_51:
[----:B------:R-:W-:Y:S05]  /*2ab0*/  NANOSLEEP 0x64 ;  /* 0x000000640000795d */ /* 0x000fea0003800000 */
[----:B------:R-:W-:-:S05]  /*2ac0*/  UMOV UR5, 0x10 ;  /* 0x0000001000057882 */ /* 0x000fca0000000000 */
[----:B------:R-:W-:Y:S04]  /*2ad0*/  DEPBAR.LE SB1, 0x36 ;  /* 0x00009d800000791a */ /* 0x000fe80000000000 */
[----:B------:R-:W1:Y:S02]  /*2ae0*/  UTCATOMSWS.FIND_AND_SET.ALIGN UP0, UR5, UR5 ;  /* 0x00000005000575e3 */ /* 0x000e640008000800 */
[----:B-1----:R-:W-:Y:S01]  /*2af0*/  MOV R3, UR5 ;  /* 0x0000000500037c02 */ /* 0x002fe20008000f00 */
[----:B------:R-:W-:Y:S05]  /*2b00*/  BRA.U !UP0, `(.L_x_51) ;  /* 0xfffffffd08e87547 */ /* 0x000fea000b83ffff */
.L_x_50:
[-C--:B------:R-:W-:Y:S02]  /*2b10*/  SHF.L.U32 R2, R2, R3.reuse, RZ ;  /* 0x0000000302027219 */ /* 0x080fe400000006ff */
[----:B------:R-:W-:Y:S01]  /*2b20*/  SHF.L.U32 R0, R0, R3, RZ ;  /* 0x0000000300007219 */ /* 0x000fe200000006ff */
[----:B------:R-:W-:Y:S02]  /*2b30*/  IMAD.SHL.U32 R3, R3, 0x20, RZ ;  /* 0x0000002003037824 */ /* 0x000fe400078e00ff */
[----:B------:R1:W-:Y:S04]  /*2b40*/  ATOMS.OR RZ, [UR4+0x14], R2 ;  /* 0x00001402ffff798c */ /* 0x0003e8000b000004 */
[----:B------:R1:W-:Y:S04]  /*2b50*/  ATOMS.OR RZ, [UR4+0x18], R0 ;  /* 0x00001800ffff798c */ /* 0x0003e8000b000004 */
[----:B------:R1:W-:Y:S01]  /*2b60*/  STS [UR37+0x110], R3 ;  /* 0x00011003ff007988 */ /* 0x0003e20008000825 */
[----:B------:R-:W-:Y:S05]  /*2b70*/  BRA `(.L_x_49) ;  /* 0x0000000000107947 */ /* 0x000fea0003800000 */
.L_x_48:
[----:B------:R-:W-:Y:S02]  /*2b80*/  MOV R0, 0xffffffff ;  /* 0xffffffff00007802 */ /* 0x000fe40000000f00 */
[----:B------:R-:W-:-:S03]  /*2b90*/  MOV R2, 0x2bc0 ;  /* 0x00002bc000027802 */ /* 0x000fc60000000f00 */
[----:B------:R1:W-:Y:S04]  /*2ba0*/  STS [UR37+0x110], R0 ;  /* 0x00011000ff007988 */ /* 0x0003e80008000825 */
[----:B-1-3-5:R-:W-:Y:S05]  /*2bb0*/  CALL.REL.NOINC `($__internal_1_$__cuda_sm10x_tcgen05_guardrail_trap_phase_invalid_during_alloc) ;  /* 0x0000008c00847944 */ /* 0x02afea0003c00000 */
.L_x_49:
[----:B------:R-:W-:Y:S05]  /*2bc0*/  WARPSYNC.ALL ;  /* 0x0000000000007948 */ /* 0x000fea0003800000 */
[----:B------:R-:W2:Y:S01]  /*2bd0*/  S2UR UR5, SR_CgaCtaId ;  /* 0x00000000000579c3 */ /* 0x000ea20000008800 */
[----:B------:R-:W-:Y:S01]  /*2be0*/  UMOV UR4, 0x400 ;  /* 0x0000040000047882 */ /* 0x000fe20000000000 */
[----:B------:R-:W-:-:S06]  /*2bf0*/  NOP ;  /* 0x0000000000007918 */ /* 0x000fcc0000000000 */
[----:B------:R-:W-:Y:S06]  /*2c00*/  BAR.ARV 0x6, 0xa0 ;  /* 0x0182800000007b1d */ /* 0x000fec0000002000 */
[----:B------:R-:W4:Y:S01]  /*2c10*/  LDCU UR7, c[0x0][0x38c] ;  /* 0x00007180ff0777ac */ /* 0x000f220008000800 */
[----:B------:R-:W-:Y:S01]  /*2c20*/  IMAD.MOV.U32 R11, RZ, RZ, 0x1 ;  /* 0x00000001ff0b7424 */ /* 0x000fe200078e00ff */
[----:B------:R-:W-:Y:S01]  /*2c30*/  CS2R R8, SRZ ;  /* 0x0000000000087805 */ /* 0x000fe2000001ff00 */
[----:B------:R-:W-:Y:S01]  /*2c40*/  IMAD.MOV.U32 R10, RZ, RZ, RZ ;  /* 0x000000ffff0a7224 */ /* 0x000fe200078e00ff */
[----:B------:R-:W3:Y:S01]  /*2c50*/  LDCU UR6, c[0x0][0x38c] ;  /* 0x00007180ff0677ac */ /* 0x000ee20008000800 */
[----:B------:R-:W-:Y:S01]  /*2c60*/  UMOV UR15, URZ ;  /* 0x000000ff000f7c82 */ /* 0x000fe20008000000 */
[----:B------:R-:W-:Y:S01]  /*2c70*/  UMOV UR14, URZ ;  /* 0x000000ff000e7c82 */ /* 0x000fe20008000000 */
[----:B--2---:R-:W-:Y:S01]  /*2c80*/  ULEA UR5, UR5, UR4, 0x18 ;  /* 0x0000000405057291 */ /* 0x004fe2000f8ec0ff */
[----:B------:R-:W-:Y:S01]  /*2c90*/  UMOV UR24, 0x0 ;  /* 0x0000000000187882 */ /* 0x000fe20000000000 */
[----:B------:R-:W-:-:S02]  /*2ca0*/  UMOV UR25, 0x8400010 ;  /* 0x0840001000197882 */ /* 0x000fc40000000000 */
[----:B------:R-:W-:Y:S02]  /*2cb0*/  UIADD3 UR10, UPT, UPT, UR5, 0xc400, URZ ;  /* 0x0000c400050a7890 */ /* 0x000fe4000fffe0ff */
[----:B------:R-:W-:Y:S02]  /*2cc0*/  UIADD3 UR11, UPT, UPT, UR5, 0x18400, URZ ;  /* 0x00018400050b7890 */ /* 0x000fe4000fffe0ff */
[----:B----4-:R-:W-:Y:S01]  /*2cd0*/  UIADD3 UR7, UPT, UPT, UR7, 0x7f, URZ ;  /* 0x0000007f07077890 */ /* 0x010fe2000fffe0ff */
[----:B-1----:R-:W1:Y:S01]  /*2ce0*/  LDS R0, [UR5+0x110] ;  /* 0x00011005ff007984 */ /* 0x002e620008000800 */
[----:B------:R-:W-:Y:S02]  /*2cf0*/  USHF.R.U32.HI UR10, URZ, 0x4, UR10 ;  /* 0x00000004ff0a7899 */ /* 0x000fe4000801160a */
[----:B------:R-:W-:Y:S02]  /*2d00*/  USHF.R.S32.HI UR4, URZ, 0x1f, UR7 ;  /* 0x0000001fff047899 */ /* 0x000fe40008011407 */
[----:B------:R-:W-:-:S02]  /*2d10*/  USHF.R.U32.HI UR11, URZ, 0x4, UR11 ;  /* 0x00000004ff0b7899 */ /* 0x000fc4000801160b */
[----:B------:R-:W-:Y:S02]  /*2d20*/  ULEA.HI UR4, UR4, UR7, URZ, 0x7 ;  /* 0x0000000704047291 */ /* 0x000fe4000f8f38ff */
[----:B------:R-:W-:Y:S02]  /*2d30*/  ULOP3.LUT UR10, UR10, 0x3fff, URZ, 0xc0, !UPT ;  /* 0x00003fff0a0a7892 */ /* 0x000fe4000f8ec0ff */
[----:B------:R-:W-:Y:S02]  /*2d40*/  USHF.R.S32.HI UR4, URZ, 0x7, UR4 ;  /* 0x00000007ff047899 */ /* 0x000fe40008011404 */
[----:B------:R-:W-:Y:S02]  /*2d50*/  ULOP3.LUT UR11, UR11, 0x3fff, URZ, 0xc0, !UPT ;  /* 0x00003fff0b0b7892 */ /* 0x000fe4000f8ec0ff */
[----:B------:R-:W-:Y:S01]  /*2d60*/  UISETP.LT.AND UP0, UPT, UR4, 0x1, UPT ;  /* 0x000000010400788c */ /* 0x000fe2000bf01270 */
[----:B------:R-:W-:Y:S01]  /*2d70*/  UMOV UR22, 0x0 ;  /* 0x0000000000167882 */ /* 0x000fe20000000000 */
[----:B------:R-:W-:-:S02]  /*2d80*/  UMOV UR23, 0x8400010 ;  /* 0x0840001000177882 */ /* 0x000fc40000000000 */
[----:B------:R-:W-:Y:S02]  /*2d90*/  USEL UR9, UR4, 0x1, !UP0 ;  /* 0x0000000104097887 */ /* 0x000fe4000c000000 */
[----:B------:R-:W-:Y:S02]  /*2da0*/  ULOP3.LUT UR10, UR10, 0x10000, URZ, 0xfc, !UPT ;  /* 0x000100000a0a7892 */ /* 0x000fe4000f8efcff */
[----:B------:R-:W-:Y:S02]  /*2db0*/  ULOP3.LUT UR11, UR11, 0x10000, URZ, 0xfc, !UPT ;  /* 0x000100000b0b7892 */ /* 0x000fe4000f8efcff */
[----:B------:R-:W-:Y:S02]  /*2dc0*/  UIADD3 UR9, UPT, UPT, -UR9, URZ, URZ ;  /* 0x000000ff09097290 */ /* 0x000fe4000fffe1ff */
[----:B---3--:R-:W-:Y:S01]  /*2dd0*/  UISETP.GE.AND UP3, UPT, UR6, 0x1, UPT ;  /* 0x000000010600788c */ /* 0x008fe2000bf66270 */
[----:B------:R-:W-:Y:S01]  /*2de0*/  UMOV UR20, 0x0 ;  /* 0x0000000000147882 */ /* 0x000fe20000000000 */
[----:B------:R-:W-:Y:S01]  /*2df0*/  UMOV UR21, 0x8400010 ;  /* 0x0840001000157882 */ /* 0x000fe20000000000 */
[----:B------:R-:W-:Y:S01]  /*2e00*/  UMOV UR18, 0x0 ;  /* 0x0000000000127882 */ /* 0x000fe20000000000 */
[----:B------:R-:W-:Y:S01]  /*2e10*/  UMOV UR19, 0x8400010 ;  /* 0x0840001000137882 */ /* 0x000fe20000000000 */
[----:B-1----:R-:W-:-:S15]  /*2e20*/  R2UR UR16, R0 ;  /* 0x00000000001072ca */ /* 0x002fde00000e0000 */
.L_x_58:
[----:B------:R-:W-:Y:S02]  /*2e30*/  LEA R0, R10, UR5, 0x3 ;  /* 0x000000050a007c11 */ /* 0x000fe4000f8e18ff */
[----:B------:R-:W-:Y:S02]  /*2e40*/  SHF.L.U32 R5, R9, 0x1f, RZ ;  /* 0x0000001f09057819 */ /* 0x000fe400000006ff */
[----:B------:R-:W-:Y:S01]  /*2e50*/  PLOP3.LUT P0, PT, PT, PT, UP3, 0x80, 0x8 ;  /* 0x000000000008781c */ /* 0x000fe20003f0f038 */
[----:B------:R-:W-:Y:S01]  /*2e60*/  VIADD R3, R0, 0x90 ;  /* 0x0000009000037836 */ /* 0x000fe20000000000 */
[----:B-1----:R-:W1:Y:S02]  /*2e70*/  SYNCS.PHASECHK.TRANS64.TRYWAIT P1, [R0+URZ+0x80], R5 ;  /* 0x00008005000075a7 */ /* 0x002e6400080211ff */
[----:B-1-3--:R-:W-:Y:S09]  /*2e80*/  @!P1 BRA `(.L_x_52) ;  /* 0x0000008400049947 */ /* 0x00aff20003800000 */
.L_x_138:
[----:B------:R-:W-:Y:S01]  /*2e90*/  LEA R4, R10, UR5, 0x4 ;  /* 0x000000050a047c11 */ /* 0x000fe2000f8e20ff */
[----:B------:R-:W-:Y:S01]  /*2ea0*/  @UP3 ULEA UR6, UR14, UR5, 0x3 ;  /* 0x000000050e063291 */ /* 0x000fe2000f8e18ff */
[----:B------:R-:W-:Y:S01]  /*2eb0*/  PLOP3.LUT P2, PT, PT, PT, PT, 0x80, 0x8 ;  /* 0x000000000008781c */ /* 0x000fe20003f4f070 */
[----:B------:R-:W-:Y:S01]  /*2ec0*/  ULEA UR7, UR15, UR5, 0x3 ;  /* 0x000000050f077291 */ /* 0x000fe2000f8e18ff */
[----:B------:R-:W-:Y:S01]  /*2ed0*/  PRMT R3, RZ, 0x654, R3 ;  /* 0x00000654ff037816 */ /* 0x000fe20000000003 */
[----:B------:R-:W-:Y:S01]  /*2ee0*/  ULEA UR8, UR15, UR16, 0x8 ;  /* 0x000000100f087291 */ /* 0x000fe2000f8e40ff */
[----:B-1----:R-:W1:Y:S01]  /*2ef0*/  LDS.128 R4, [R4+0xf0] ;  /* 0x0000f00004047984 */ /* 0x002e620000000c00 */
[----:B------:R-:W-:Y:S02]  /*2f00*/  @P0 SHF.L.U32 R2, R8, 0x1f, RZ ;  /* 0x0000001f08020819 */ /* 0x000fe400000006ff */
[----:B------:R-:W-:Y:S01]  /*2f10*/  SHF.L.U32 R0, R11, 0x1f, RZ ;  /* 0x0000001f0b007819 */ /* 0x000fe200000006ff */
[----:B------:R-:W-:Y:S01]  /*2f20*/  @!PT LDS RZ, [RZ] ;  /* 0x00000000fffff984 */ /* 0x000fe20000000800 */
[----:B------:R-:W-:Y:S01]  /*2f30*/  @!PT LDS RZ, [RZ] ;  /* 0x00000000fffff984 */ /* 0x000fe20000000800 */
[----:B------:R-:W-:Y:S01]  /*2f40*/  @!PT LDS RZ, [RZ] ;  /* 0x00000000fffff984 */ /* 0x000fe20000000800 */
[----:B------:R-:W-:Y:S01]  /*2f50*/  @!PT LDS RZ, [RZ] ;  /* 0x00000000fffff984 */ /* 0x000fe20000000800 */
[----:B------:R2:W-:Y:S06]  /*2f60*/  MEMBAR.ALL.CTA ;  /* 0x0000000000007992 */ /* 0x0005ec0000008000 */
[----:B--2---:R-:W2:Y:S02]  /*2f70*/  FENCE.VIEW.ASYNC.S ;  /* 0x00000000000073c6 */ /* 0x004ea40000000000 */
[----:B--2---:R2:W-:Y:S01]  /*2f80*/  SYNCS.ARRIVE.TRANS64.RED.A1T0 RZ, [R3+URZ], RZ ;  /* 0x000000ff03ff79a7 */ /* 0x0045e200081004ff */
[----:B------:R2:W3:Y:S01]  /*2f90*/  @P0 SYNCS.PHASECHK.TRANS64.TRYWAIT P2, [UR6], R2 ;  /* 0x00000002ff0005a7 */ /* 0x0004e20008041106 */
[----:B-1----:R-:W-:Y:S01]  /*2fa0*/  LOP3.LUT P1, RZ, R6, 0x1, RZ, 0xc0, !PT ;  /* 0x0000000106ff7812 */ /* 0x002fe2000782c0ff */
[----:B------:R-:W1:Y:S02]  /*2fb0*/  SYNCS.PHASECHK.TRANS64.TRYWAIT P0, [UR7+0xb0], R0 ;  /* 0x0000b000ff0075a7 */ /* 0x000e640008001107 */
[----:B-123--:R-:W-:Y:S10]  /*2fc0*/  @!P0 BRA `(.L_x_53) ;  /* 0x0000008000c88947 */ /* 0x00eff40003800000 */
.L_x_140:
[----:B------:R-:W-:Y:S01]  /*2fd0*/  IADD3 R10, PT, PT, R10, 0x1, RZ ;  /* 0x000000010a0a7810 */ /* 0x000fe20007ffe0ff */
[----:B------:R-:W-:Y:S06]  /*2fe0*/  BRA.U !UP3, `(.L_x_54) ;  /* 0x000000010bc07547 */ /* 0x000fec000b800000 */
[----:B------:R-:W-:Y:S01]  /*2ff0*/  UPLOP3.LUT UP4, UPT, UPT, UPT, UPT, 0x40, 0x4 ;  /* 0x000000000004789c */ /* 0x000fe20003f8e870 */
[----:B------:R-:W-:Y:S01]  /*3000*/  UMOV UR13, UR9 ;  /* 0x00000009000d7c82 */ /* 0x000fe20008000000 */
[----:B------:R-:W-:Y:S01]  /*3010*/  UMOV UR12, UR4 ;  /* 0x00000004000c7c82 */ /* 0x000fe20008000000 */
[----:B------:R-:W-:-:S08]  /*3020*/  UMOV UR17, UR14 ;  /* 0x0000000e00117c82 */ /* 0x000fd00008000000 */
.L_x_57:
[----:B------:R-:W-:Y:S02]  /*3030*/  UIADD3 UR13, UPT, UPT, UR13, 0x1, URZ ;  /* 0x000000010d0d7890 */ /* 0x000fe4000fffe0ff */
[----:B--2---:R-:W-:Y:S02]  /*3040*/  ULEA UR6, UR17, UR5, 0x3 ;  /* 0x0000000511067291 */ /* 0x004fe4000f8e18ff */
[----:B------:R-:W-:Y:S01]  /*3050*/  UISETP.NE.AND UP0, UPT, UR13, URZ, UPT ;  /* 0x000000ff0d00728c */ /* 0x000fe2000bf05270 */
[----:B---3--:R-:W-:Y:S10]  /*3060*/  @P2 BRA `(.L_x_55) ;  /* 0x00000000000c2947 */ /* 0x008ff40003800000 */
[----:B-1----:R-:W-:Y:S04]  /*3070*/  SHF.L.U32 R3, R8, 0x1f, RZ ;  /* 0x0000001f08037819 */ /* 0x002fe800000006ff */
[----:B------:R-:W1:Y:S02]  /*3080*/  SYNCS.PHASECHK.TRANS64.TRYWAIT P0, [UR6], R3 ;  /* 0x00000003ff0075a7 */ /* 0x000e640008001106 */
[----:B-1----:R-:W-:Y:S05]  /*3090*/  @!P0 BRA `(.L_x_56) ;  /* 0x0000008000ac8947 */ /* 0x002fea0003800000 */
.L_x_55:
[----:B------:R-:W-:Y:S01]  /*30a0*/  UISETP.NE.AND UP1, UPT, UR12, 0x1, UPT ;  /* 0x000000010c00788c */ /* 0x000fe2000bf25270 */
[----:B------:R-:W-:Y:S01]  /*30b0*/  PLOP3.LUT P2, PT, PT, PT, PT, 0x80, 0x8 ;  /* 0x000000000008781c */ /* 0x000fe20003f4f070 */
[----:B------:R-:W-:Y:S02]  /*30c0*/  UIADD3 UR14, UPT, UPT, UR17, 0x1, URZ ;  /* 0x00000001110e7890 */ /* 0x000fe4000fffe0ff */
[----:B------:R-:W-:Y:S02]  /*30d0*/  ULEA UR28, UR17, UR11, 0xb ;  /* 0x0000000b111c7291 */ /* 0x000fe4000f8e58ff */
[----:B------:R-:W-:Y:S01]  /*30e0*/  UISETP.NE.AND UP2, UPT, UR14, 0x3, UPT ;  /* 0x000000030e00788c */ /* 0x000fe2000bf45270 */
[----:B------:R-:W-:Y:S01]  /*30f0*/  PLOP3.LUT P0, PT, PT, PT, UP1, 0x80, 0x8 ;  /* 0x000000000008781c */ /* 0x000fe20003f0f018 */
[----:B------:R-:W-:Y:S02]  /*3100*/  UIADD3 UR40, UPT, UPT, UR28, 0x2, URZ ;  /* 0x000000021c287890 */ /* 0x000fe4000fffe0ff */
[----:B------:R-:W-:Y:S02]  /*3110*/  USEL UR27, URZ, 0x1, UP2 ;  /* 0x00000001ff1b7887 */ /* 0x000fe40009000000 */
[----:B------:R-:W-:Y:S02]  /*3120*/  USEL UR14, UR14, URZ, UP2 ;  /* 0x000000ff0e0e7287 */ /* 0x000fe40009000000 */
[----:B------:R-:W-:Y:S02]  /*3130*/  UIADD3 UR36, UPT, UPT, UR28, 0x4, URZ ;  /* 0x000000041c247890 */ /* 0x000fe4000fffe0ff */
[----:B------:R-:W-:Y:S01]  /*3140*/  @UP1 ULEA UR26, UR14, UR5, 0x3 ;  /* 0x000000050e1a1291 */ /* 0x000fe2000f8e18ff */
[----:B------:R-:W-:Y:S01]  /*3150*/  LOP3.LUT R8, R8, UR27, RZ, 0x3c, !PT ;  /* 0x0000001b08087c12 */ /* 0x000fe2000f8e3cff */
[----:B------:R-:W-:Y:S02]  /*3160*/  UIADD3 UR32, UPT, UPT, UR28, 0x6, URZ ;  /* 0x000000061c207890 */ /* 0x000fe4000fffe0ff */
[----:B------:R-:W-:Y:S01]  /*3170*/  UIADD3 UR6, UPT, UPT, UR6, 0x18, URZ ;  /* 0x0000001806067890 */ /* 0x000fe2000fffe0ff */
[----:B-1----:R-:W-:Y:S01]  /*3180*/  @P0 SHF.L.U32 R0, R8, 0x1f, RZ ;  /* 0x0000001f08000819 */ /* 0x002fe200000006ff */
[----:B------:R-:W-:Y:S01]  /*3190*/  UIADD3 UR12, UPT, UPT, UR12, -0x1, URZ ;  /* 0xffffffff0c0c7890 */ /* 0x000fe2000fffe0ff */
[----:B------:R-:W-:Y:S02]  /*31a0*/  UMOV UR29, 0x40004040 ;  /* 0x40004040001d7882 */ /* 0x000fe40000000000 */
[----:B------:R2:W3:Y:S01]  /*31b0*/  @P0 SYNCS.PHASECHK.TRANS64.TRYWAIT P2, [UR26], R0 ;  /* 0x00000000ff0005a7 */ /* 0x0004e2000804111a */
[----:B------:R-:W-:Y:S01]  /*31c0*/  ULEA UR26, UR17, UR10, 0xa ;  /* 0x0000000a111a7291 */ /* 0x000fe2000f8e50ff */
[----:B------:R-:W-:Y:S01]  /*31d0*/  UMOV UR27, 0x40004040 ;  /* 0x40004040001b7882 */ /* 0x000fe20000000000 */
[----:B------:R-:W-:Y:S02]  /*31e0*/  UMOV UR41, 0x40004040 ;  /* 0x4000404000297882 */ /* 0x000fe40000000000 */
[----:B------:R-:W-:Y:S02]  /*31f0*/  UIADD3 UR38, UPT, UPT, UR26, 0x2, URZ ;  /* 0x000000021a267890 */ /* 0x000fe4000fffe0ff */
[----:B------:R-:W-:Y:S02]  /*3200*/  UIADD3 UR34, UPT, UPT, UR26, 0x4, URZ ;  /* 0x000000041a227890 */ /* 0x000fe4000fffe0ff */
[----:B------:R-:W-:Y:S01]  /*3210*/  UIADD3 UR30, UPT, UPT, UR26, 0x6, URZ ;  /* 0x000000061a1e7890 */ /* 0x000fe2000fffe0ff */
[----:B------:R2:W-:Y:S01]  /*3220*/  UTCQMMA gdesc[UR26], gdesc[UR28], tmem[UR8], tmem[UR24], idesc[UR25], UP4 ;  /* 0x00ff181c1a0075ea */ /* 0x0005e2000a000308 */
[----:B------:R-:W-:Y:S01]  /*3230*/  UPLOP3.LUT UP4, UPT, UPT, UPT, UPT, 0x80, 0x8 ;  /* 0x000000000008789c */ /* 0x000fe20003f8f070 */
[----:B------:R-:W-:Y:S01]  /*3240*/  UMOV UR39, 0x40004040 ;  /* 0x4000404000277882 */ /* 0x000fe20000000000 */
[----:B------:R-:W-:Y:S01]  /*3250*/  UMOV UR37, 0x40004040 ;  /* 0x4000404000257882 */ /* 0x000fe20000000000 */
[----:B------:R2:W-:Y:S01]  /*3260*/  UTCQMMA gdesc[UR38], gdesc[UR40], tmem[UR8], tmem[UR22], idesc[UR23], UPT ;  /* 0x00ff1628260075ea */ /* 0x0005e2000b800308 */
[----:B------:R-:W-:Y:S01]  /*3270*/  UMOV UR35, 0x40004040 ;  /* 0x4000404000237882 */ /* 0x000fe20000000000 */
[----:B------:R-:W-:Y:S01]  /*3280*/  UMOV UR33, 0x40004040 ;  /* 0x4000404000217882 */ /* 0x000fe20000000000 */
[----:B------:R-:W-:Y:S01]  /*3290*/  UMOV UR31, 0x40004040 ;  /* 0x40004040001f7882 */ /* 0x000fe20000000000 */
[----:B------:R2:W-:Y:S01]  /*32a0*/  UTCQMMA gdesc[UR34], gdesc[UR36], tmem[UR8], tmem[UR20], idesc[UR21], UPT ;  /* 0x00ff1424220075ea */ /* 0x0005e2000b800308 */
[----:B------:R2:W-:Y:S01]  /*32b0*/  UTCQMMA gdesc[UR30], gdesc[UR32], tmem[UR8], tmem[UR18], idesc[UR19], UPT ;  /* 0x00ff12201e0075ea */ /* 0x0005e2000b800308 */
[----:B------:R2:W-:Y:S01]  /*32c0*/  UTCBAR [UR6], URZ ;  /* 0x000000ff060073e9 */ /* 0x0005e200080000ff */
[----:B------:R-:W-:Y:S01]  /*32d0*/  UMOV UR17, UR14 ;  /* 0x0000000e00117c82 */ /* 0x000fe20008000000 */
[----:B------:R-:W-:Y:S05]  /*32e0*/  BRA.U UP0, `(.L_x_57) ;  /* 0xfffffffd00507547 */ /* 0x000fea000b83ffff */
.L_x_54:
[----:B------:R-:W-:Y:S01]  /*32f0*/  UIADD3 UR15, UPT, UPT, UR15, 0x1, URZ ;  /* 0x000000010f0f7890 */ /* 0x000fe2000fffe0ff */
[C---:B------:R-:W-:Y:S01]  /*3300*/  ISETP.NE.AND P0, PT, R10.reuse, 0x2, PT ;  /* 0x000000020a00780c */ /* 0x040fe20003f05270 */
[----:B------:R-:W-:Y:S02]  /*3310*/  UIADD3 UR7, UPT, UPT, UR7, 0xa0, URZ ;  /* 0x000000a007077890 */ /* 0x000fe4000fffe0ff */
[----:B------:R-:W-:Y:S01]  /*3320*/  UISETP.NE.AND UP0, UPT, UR15, 0x2, UPT ;  /* 0x000000020f00788c */ /* 0x000fe2000bf05270 */
[----:B-12---:R-:W-:Y:S02]  /*3330*/  SEL R0, RZ, 0x1, P0 ;  /* 0x00000001ff007807 */ /* 0x006fe40000000000 */
[----:B------:R-:W-:Y:S01]  /*3340*/  SEL R10, R10, RZ, P0 ;  /* 0x000000ff0a0a7207 */ /* 0x000fe20000000000 */
[----:B------:R-:W-:Y:S01]  /*3350*/  USEL UR6, URZ, 0x1, UP0 ;  /* 0x00000001ff067887 */ /* 0x000fe20008000000 */
[----:B------:R-:W-:Y:S01]  /*3360*/  LOP3.LUT R9, R9, R0, RZ, 0x3c, !PT ;  /* 0x0000000009097212 */ /* 0x000fe200078e3cff */
[----:B------:R-:W-:Y:S01]  /*3370*/  USEL UR15, UR15, URZ, UP0 ;  /* 0x000000ff0f0f7287 */ /* 0x000fe20008000000 */
[----:B------:R1:W-:Y:S03]  /*3380*/  UTCBAR [UR7], URZ ;  /* 0x000000ff070073e9 */ /* 0x0003e600080000ff */
[----:B------:R-:W-:Y:S01]  /*3390*/  LOP3.LUT R11, R11, UR6, RZ, 0x3c, !PT ;  /* 0x000000060b0b7c12 */ /* 0x000fe2000f8e3cff */
[----:B------:R-:W-:Y:S07]  /*33a0*/  @P1 BRA `(.L_x_58) ;  /* 0xfffffff800a01947 */ /* 0x000fee000383ffff */
[----:B------:R-:W2:Y:S01]  /*33b0*/  S2UR UR4, SR_CgaCtaId ;  /* 0x00000000000479c3 */ /* 0x000ea20000008800 */
[----:B------:R-:W-:Y:S01]  /*33c0*/  ELECT P0, URZ, PT ;  /* 0x0000000000ff782f */ /* 0x000fe20003800000 */
[----:B------:R-:W-:Y:S01]  /*33d0*/  IMAD.MOV.U32 R0, RZ, RZ, 0x1 ;  /* 0x00000001ff007424 */ /* 0x000fe200078e00ff */
[----:B------:R-:W-:Y:S01]  /*33e0*/  UIADD3 UR5, UPT, UPT, UR5, 0xb0, URZ ;  /* 0x000000b005057890 */ /* 0x000fe2000fffe0ff */
[----:B------:R-:W-:Y:S01]  /*33f0*/  SHF.L.U32 R3, R11, 0x1f, RZ ;  /* 0x0000001f0b037819 */ /* 0x000fe200000006ff */
[----:B------:R-:W-:-:S03]  /*3400*/  UMOV UR6, 0x40 ;  /* 0x0000004000067882 */ /* 0x000fc60000000000 */
[----:B------:R-:W-:Y:S01]  /*3410*/  UVIRTCOUNT.DEALLOC.SMPOOL 0x80 ;  /* 0x000000800000784c */ /* 0x000fe20000000000 */
[----:B--2---:R-:W-:Y:S02]  /*3420*/  ULEA UR4, UR4, UR6, 0x18 ;  /* 0x0000000604047291 */ /* 0x004fe4000f8ec0ff */
[----:B------:R-:W-:-:S07]  /*3430*/  ULEA UR6, UR15, UR5, 0x3 ;  /* 0x000000050f067291 */ /* 0x000fce000f8e18ff */
[----:B------:R2:W-:Y:S02]  /*3440*/  @P0 STS.U8 [UR4+0x1c], R0 ;  /* 0x00001c00ff000988 */ /* 0x0005e40008000004 */
[----:B------:R-:W4:Y:S02]  /*3450*/  SYNCS.PHASECHK.TRANS64.TRYWAIT P0, [UR6], R3 ;  /* 0x00000003ff0075a7 */ /* 0x000f240008001106 */
[----:B--2-4-:R-:W-:Y:S05]  /*3460*/  @!P0 BRA `(.L_x_59) ;  /* 0x0000007c00d08947 */ /* 0x014fea0003800000 */
.L_x_143:
[----:B-1----:R-:W-:-:S04]  /*3470*/  UIADD3 UR7, UPT, UPT, UR15, 0x1, URZ ;  /* 0x000000010f077890 */ /* 0x002fc8000fffe0ff */
[----:B------:R-:W-:-:S04]  /*3480*/  UISETP.NE.AND UP0, UPT, UR7, 0x2, UPT ;  /* 0x000000020700788c */ /* 0x000fc8000bf05270 */
[----:B------:R-:W-:Y:S02]  /*3490*/  USEL UR6, URZ, 0x1, UP0 ;  /* 0x00000001ff067887 */ /* 0x000fe40008000000 */
[----:B------:R-:W-:-:S04]  /*34a0*/  USEL UR7, UR7, URZ, UP0 ;  /* 0x000000ff07077287 */ /* 0x000fc80008000000 */
[----:B------:R-:W-:Y:S01]  /*34b0*/  ULEA UR7, UR7, UR5, 0x3 ;  /* 0x0000000507077291 */ /* 0x000fe2000f8e18ff */
[----:B--2---:R-:W-:-:S04]  /*34c0*/  LOP3.LUT R3, R11, UR6, RZ, 0x3c, !PT ;  /* 0x000000060b037c12 */ /* 0x004fc8000f8e3cff */
[----:B------:R-:W-:-:S04]  /*34d0*/  SHF.L.U32 R3, R3, 0x1f, RZ ;  /* 0x0000001f03037819 */ /* 0x000fc800000006ff */
[----:B------:R-:W1:Y:S02]  /*34e0*/  SYNCS.PHASECHK.TRANS64.TRYWAIT P0, [UR7], R3 ;  /* 0x00000003ff0075a7 */ /* 0x000e640008001107 */
[----:B-1----:R-:W-:Y:S05]  /*34f0*/  @!P0 BRA `(.L_x_60) ;  /* 0x0000007c00c48947 */ /* 0x002fea0003800000 */
.L_x_145:
[----:B------:R-:W-:Y:S01]  /*3500*/  NOP ;  /* 0x0000000000007918 */ /* 0x000fe20000000000 */
[----:B-1----:R-:W1:Y:S01]  /*3510*/  LDS R0, [UR4+0x14] ;  /* 0x00001404ff007984 */ /* 0x002e620008000800 */
[----:B------:R-:W-:Y:S01]  /*3520*/  ULOP3.LUT UR6, UR16, 0xffff, URZ, 0xc0, !UPT ;  /* 0x0000ffff10067892 */ /* 0x000fe2000f8ec0ff */
[----:B------:R-:W-:Y:S01]  /*3530*/  UMOV UR8, 0xffff ;  /* 0x0000ffff00087882 */ /* 0x000fe20000000000 */
[----:B------:R-:W-:Y:S02]  /*3540*/  UMOV UR5, 0x1 ;  /* 0x0000000100057882 */ /* 0x000fe40000000000 */
[----:B------:R-:W-:-:S04]  /*3550*/  USHF.R.U32.HI UR6, URZ, 0x5, UR6 ;  /* 0x00000005ff067899 */ /* 0x000fc80008011606 */
[----:B------:R-:W-:Y:S02]  /*3560*/  USHF.L.U32 UR8, UR8, UR6, URZ ;  /* 0x0000000608087299 */ /* 0x000fe400080006ff */
[----:B------:R-:W-:-:S04]  /*3570*/  USHF.L.U32 UR5, UR5, UR6, URZ ;  /* 0x0000000605057299 */ /* 0x000fc800080006ff */
[----:B-1----:R-:W-:-:S04]  /*3580*/  LOP3.LUT R0, R0, UR8, RZ, 0xc0, !PT ;  /* 0x0000000800007c12 */ /* 0x002fc8000f8ec0ff */
[----:B------:R-:W-:-:S13]  /*3590*/  ISETP.NE.AND P0, PT, R0, UR8, PT ;  /* 0x0000000800007c0c */ /* 0x000fda000bf05270 */
[----:B------:R-:W-:Y:S05]  /*35a0*/  @P0 BRA `(.L_x_61) ;  /* 0x0000000000580947 */ /* 0x000fea0003800000 */
[----:B------:R-:W1:Y:S02]  /*35b0*/  LDS R0, [UR4+0x18] ;  /* 0x00001804ff007984 */ /* 0x000e640008000800 */
[----:B-1----:R-:W-:-:S04]  /*35c0*/  LOP3.LUT R0, R0, UR5, RZ, 0xc0, !PT ;  /* 0x0000000500007c12 */ /* 0x002fc8000f8ec0ff */
[----:B------:R-:W-:-:S13]  /*35d0*/  ISETP.NE.AND P0, PT, R0, UR5, PT ;  /* 0x0000000500007c0c */ /* 0x000fda000bf05270 */
[----:B------:R-:W-:Y:S05]  /*35e0*/  @P0 BRA `(.L_x_62) ;  /* 0x00000000003c0947 */ /* 0x000fea0003800000 */
[----:B------:R-:W1:Y:S01]  /*35f0*/  S2R R2, SR_LANEID ;  /* 0x0000000000027919 */ /* 0x000e620000000000 */
[----:B------:R-:W-:Y:S01]  /*3600*/  ULOP3.LUT UR8, URZ, UR8, URZ, 0x33, !UPT ;  /* 0x00000008ff087292 */ /* 0x000fe2000f8e33ff */
[----:B------:R-:W-:Y:S01]  /*3610*/  LOP3.LUT R4, RZ, UR5, RZ, 0x33, !PT ;  /* 0x00000005ff047c12 */ /* 0x000fe2000f8e33ff */
[----:B------:R-:W-:Y:S02]  /*3620*/  VOTEU.ANY UR7, UPT, PT ;  /* 0x0000000000077886 */ /* 0x000fe400038e0100 */
[----:B------:R-:W-:Y:S01]  /*3630*/  UFLO.U32 UR7, UR7 ;  /* 0x00000007000772bd */ /* 0x000fe200080e0000 */
[----:B------:R-:W2:Y:S01]  /*3640*/  REDUX UR5, R4 ;  /* 0x00000000040573c4 */ /* 0x000ea20000000000 */
[----:B------:R-:W-:-:S06]  /*3650*/  IMAD.U32 R0, RZ, RZ, UR8 ;  /* 0x00000008ff007e24 */ /* 0x000fcc000f8e00ff */
[----:B------:R4:W-:Y:S01]  /*3660*/  UTCATOMSWS.AND URZ, UR8 ;  /* 0x0000000800ff79e3 */ /* 0x0009e20008000000 */
[----:B------:R-:W3:Y:S01]  /*3670*/  REDUX UR6, R0 ;  /* 0x00000000000673c4 */ /* 0x000ee20000000000 */
[----:B-1----:R-:W-:Y:S01]  /*3680*/  ISETP.EQ.U32.AND P0, PT, R2, UR7, PT ;  /* 0x0000000702007c0c */ /* 0x002fe2000bf02070 */
[----:B--2---:R-:W-:Y:S01]  /*3690*/  IMAD.U32 R2, RZ, RZ, UR5 ;  /* 0x00000005ff027e24 */ /* 0x004fe2000f8e00ff */
[----:B---3--:R-:W-:-:S11]  /*36a0*/  MOV R3, UR6 ;  /* 0x0000000600037c02 */ /* 0x008fd60008000f00 */
[----:B------:R4:W-:Y:S04]  /*36b0*/  @P0 ATOMS.AND RZ, [UR4+0x14], R3 ;  /* 0x00001403ffff098c */ /* 0x0009e8000a800004 */
[----:B------:R4:W-:Y:S01]  /*36c0*/  @P0 ATOMS.AND RZ, [UR4+0x18], R2 ;  /* 0x00001802ffff098c */ /* 0x0009e2000a800004 */
[----:B------:R-:W-:Y:S05]  /*36d0*/  BRA `(.L_x_63) ;  /* 0x0000000000147947 */ /* 0x000fea0003800000 */
.L_x_62:
[----:B------:R-:W-:Y:S02]  /*36e0*/  MOV R2, 0x3700 ;  /* 0x0000370000027802 */ /* 0x000fe40000000f00 */
[----:B---3-5:R-:W-:Y:S05]  /*36f0*/  CALL.REL.NOINC `($__internal_0_$__cuda_sm10x_tcgen05_guardrail_trap_col_being_dealloced_not_returned_by_alloc) ;  /* 0x0000008000a87944 */ /* 0x028fea0003c00000 */
[----:B------:R-:W-:Y:S05]  /*3700*/  BRA `(.L_x_63) ;  /* 0x0000000000087947 */ /* 0x000fea0003800000 */
.L_x_61:
[----:B------:R-:W-:Y:S02]  /*3710*/  MOV R2, 0x3730 ;  /* 0x0000373000027802 */ /* 0x000fe40000000f00 */
[----:B---3-5:R-:W-:Y:S05]  /*3720*/  CALL.REL.NOINC `($__internal_2_$__cuda_sm10x_tcgen05_guardrail_trap_unallocated_columns_being_dealloced) ;  /* 0x0000008000b47944 */ /* 0x028fea0003c00000 */
.L_x_63:
[----:B------:R-:W-:Y:S01]  /*3730*/  NOP ;  /* 0x0000000000007918 */ /* 0x000fe20000000000 */
[----:B----4-:R-:W-:Y:S05]  /*3740*/  EXIT ;  /* 0x000000000000794d */ /* 0x010fea0003800000 */
.L_x_47:
[----:B------:R-:W-:-:S09]  /*3750*/  UISETP.NE.OR UP2, UPT, UR8, 0x3, !UP2 ;  /* 0x000000030800788c */ /* 0x000fd2000d745670 */
[----:B------:R-:W-:Y:S05]  /*3760*/  BRA.U UP2, `(.L_x_64) ;  /* 0x0000001102147547 */ /* 0x000fea000b800000 */
[----:B------:R-:W1:Y:S01]  /*3770*/  LDC R0, c[0x0][0xb30] ;  /* 0x0002cc00ff007b82 */ /* 0x000e620000000800 */
[----:B------:R-:W2:Y:S01]  /*3780*/  LDCU.64 UR8, c[0x0][0x888] ;  /* 0x00011100ff0877ac */ /* 0x000ea20008000a00 */
[----:B------:R-:W-:Y:S02]  /*3790*/  HFMA2 R29, -RZ, RZ, 0, 0 ;  /* 0x00000000ff1d7431 */ /* 0x000fe400000001ff */
[----:B------:R-:W-:Y:S01]  /*37a0*/  IMAD.MOV.U32 R31, RZ, RZ, 0x1 ;  /* 0x00000001ff1f7424 */ /* 0x000fe200078e00ff */
[----:B------:R-:W-:Y:S01]  /*37b0*/  MOV R23, 0x2000 ;  /* 0x0000200000177802 */ /* 0x000fe20000000f00 */
[----:B------:R-:W4:Y:S01]  /*37c0*/  LDCU.64 UR4, c[0x0][0x890] ;  /* 0x00011200ff0477ac */ /* 0x000f220008000a00 */
[----:B------:R-:W-:Y:S01]  /*37d0*/  IMAD.MOV.U32 R30, RZ, RZ, RZ ;  /* 0x000000ffff1e7224 */ /* 0x000fe200078e00ff */
[----:B------:R-:W3:Y:S01]  /*37e0*/  LDC R19, c[0x0][0x370] ;  /* 0x0000dc00ff137b82 */ /* 0x000ee20000000800 */
[----:B------:R-:W-:Y:S01]  /*37f0*/  UMOV UR7, 0x400 ;  /* 0x0000040000077882 */ /* 0x000fe20000000000 */
[----:B------:R-:W-:-:S02]  /*3800*/  UPLOP3.LUT UP1, UPT, UPT, UPT, UPT, 0x40, 0x4 ;  /* 0x000000000004789c */ /* 0x000fc40003f2e870 */
[----:B------:R-:W-:-:S04]  /*3810*/  ULEA UR7, UR37, UR7, 0x18 ;  /* 0x0000000725077291 */ /* 0x000fc8000f8ec0ff */
[----:B------:R-:W3:Y:S01]  /*3820*/  LDC R2, c[0x0][0xb0c] ;  /* 0x0002c300ff027b82 */ /* 0x000ee20000000800 */
[----:B------:R-:W-:Y:S02]  /*3830*/  UIADD3 UR13, UPT, UPT, UR7, 0x48, URZ ;  /* 0x00000048070d7890 */ /* 0x000fe4000fffe0ff */
[----:B--2---:R-:W-:Y:S02]  /*3840*/  UISETP.NE.U32.AND UP2, UPT, UR8, URZ, UPT ;  /* 0x000000ff0800728c */ /* 0x004fe4000bf45070 */
[----:B------:R-:W-:Y:S02]  /*3850*/  UIADD3 UR33, UPT, UPT, UR7, 0x30, URZ ;  /* 0x0000003007217890 */ /* 0x000fe4000fffe0ff */
[----:B----4-:R-:W-:Y:S01]  /*3860*/  UISETP.NE.U32.AND UP3, UPT, UR4, URZ, UPT ;  /* 0x000000ff0400728c */ /* 0x010fe2000bf65070 */
[----:B------:R-:W2:Y:S01]  /*3870*/  LDC R18, c[0x0][0xb20] ;  /* 0x0002c800ff127b82 */ /* 0x000ea20000000800 */
[----:B-1----:R-:W-:Y:S01]  /*3880*/  ISETP.NE.AND P1, PT, R0, 0x1, PT ;  /* 0x000000010000780c */ /* 0x002fe20003f25270 */
[----:B------:R-:W-:-:S02]  /*3890*/  UISETP.NE.AND.EX UP2, UPT, UR9, URZ, UPT, UP2 ;  /* 0x000000ff0900728c */ /* 0x000fc4000bf45320 */
[----:B------:R-:W-:Y:S02]  /*38a0*/  UIADD3 UR25, UPT, UPT, UR7, 0x38, URZ ;  /* 0x0000003807197890 */ /* 0x000fe4000fffe0ff */
[----:B------:R-:W-:Y:S02]  /*38b0*/  UIADD3 UR17, UPT, UPT, UR7, 0x40, URZ ;  /* 0x0000004007117890 */ /* 0x000fe4000fffe0ff */
[----:B------:R-:W1:Y:S01]  /*38c0*/  LDC.64 R32, c[0x0][0x348] ;  /* 0x0000d200ff207b82 */ /* 0x000e620000000a00 */
[----:B------:R-:W-:Y:S02]  /*38d0*/  UPRMT UR13, UR37, 0x654, UR13 ;  /* 0x00000654250d7896 */ /* 0x000fe4000800000d */
[----:B------:R-:W-:-:S05]  /*38e0*/  UISETP.NE.AND.EX UP3, UPT, UR5, URZ, UPT, UP3 ;  /* 0x000000ff0500728c */ /* 0x000fca000bf65330 */
[----:B------:R-:W4:Y:S08]  /*38f0*/  LDC.64 R16, c[0x0][0xb10] ;  /* 0x0002c400ff107b82 */ /* 0x000f300000000a00 */
[----:B------:R-:W1:Y:S08]  /*3900*/  LDC.64 R6, c[0x0][0xb18] ;  /* 0x0002c600ff067b82 */ /* 0x000e700000000a00 */
[----:B------:R-:W1:Y:S08]  /*3910*/  LDC.64 R4, c[0x0][0xb28] ;  /* 0x0002ca00ff047b82 */ /* 0x000e700000000a00 */
[----:B--23--:R-:W1:Y:S02]  /*3920*/  LDC R22, c[0x0][0x374] ;  /* 0x0000dd00ff167b82 */ /* 0x00ce640000000800 */
.L_x_75:
[C---:B------:R-:W-:Y:S02]  /*3930*/  LEA R0, R30.reuse, UR7, 0x3 ;  /* 0x000000071e007c11 */ /* 0x040fe4000f8e18ff */
[----:B------:R-:W-:Y:S02]  /*3940*/  SHF.L.U32 R3, R29, 0x1f, RZ ;  /* 0x0000001f1d037819 */ /* 0x000fe400000006ff */
[----:B------:R-:W-:Y:S02]  /*3950*/  LEA R24, R30, UR7, 0x4 ;  /* 0x000000071e187c11 */ /* 0x000fe4000f8e20ff */
[----:B--2---:R-:W2:Y:S02]  /*3960*/  SYNCS.PHASECHK.TRANS64.TRYWAIT P0, [R0+URZ+0x80], R3 ;  /* 0x00008003000075a7 */ /* 0x004ea400080011ff */
[----:B--2---:R-:W-:Y:S05]  /*3970*/  @!P0 BRA `(.L_x_65) ;  /* 0x0000007800bc8947 */ /* 0x004fea0003800000 */
.L_x_146:
[----:B------:R-:W-:Y:S01]  /*3980*/  ISETP.GE.AND P0, PT, R72, 0x1, PT ;  /* 0x000000014800780c */ /* 0x000fe20003f06270 */
[----:B------:R-:W3:Y:S01]  /*3990*/  LDS.128 R24, [R24+0xf0] ;  /* 0x0000f00018187984 */ /* 0x000ee20000000c00 */
[----:B--2---:R-:W-:Y:S01]  /*39a0*/  VIADD R0, R0, 0x90 ;  /* 0x0000009000007836 */ /* 0x004fe20000000000 */
[----:B------:R-:W-:Y:S01]  /*39b0*/  @!PT LDS RZ, [RZ] ;  /* 0x00000000fffff984 */ /* 0x000fe20000000800 */
[----:B------:R-:W-:Y:S01]  /*39c0*/  @!PT LDS RZ, [RZ] ;  /* 0x00000000fffff984 */ /* 0x000fe20000000800 */
[----:B------:R-:W-:Y:S01]  /*39d0*/  @!PT LDS RZ, [RZ] ;  /* 0x00000000fffff984 */ /* 0x000fe20000000800 */
[----:B------:R-:W-:Y:S01]  /*39e0*/  @!PT LDS RZ, [RZ] ;  /* 0x00000000fffff984 */ /* 0x000fe20000000800 */
[----:B------:R2:W-:Y:S06]  /*39f0*/  MEMBAR.ALL.CTA ;  /* 0x0000000000007992 */ /* 0x0005ec0000008000 */
[----:B--2---:R-:W2:Y:S01]  /*3a00*/  FENCE.VIEW.ASYNC.S ;  /* 0x00000000000073c6 */ /* 0x004ea20000000000 */
[----:B------:R-:W-:Y:S04]  /*3a10*/  PRMT R0, RZ, 0x654, R0 ;  /* 0x00000654ff007816 */ /* 0x000fe80000000000 */
[----:B--2---:R2:W-:Y:S01]  /*3a20*/  SYNCS.ARRIVE.TRANS64.RED.A1T0 RZ, [R0+URZ], RZ ;  /* 0x000000ff00ff79a7 */ /* 0x0045e200081004ff */
[----:B---3--:R-:W-:Y:S11]  /*3a30*/  LOP3.LUT P3, RZ, R26, 0x1, RZ, 0xc0, !PT ;  /* 0x000000011aff7812 */ /* 0x008ff6000786c0ff */
[----:B------:R-:W-:Y:S02]  /*3a40*/  @!UPT UIADD3 URZ, UPT, UPT, URZ, URZ, URZ ;  /* 0x000000fffffff290 */ /* 0x000fe4000fffe0ff */
[----:B------:R-:W-:Y:S02]  /*3a50*/  @P3 MOV R13, R24 ;  /* 0x00000018000d3202 */ /* 0x000fe40000000f00 */
[----:B------:R-:W-:Y:S01]  /*3a60*/  @P3 LOP3.LUT R8, R25, 0xffff, RZ, 0xc0, !PT ;  /* 0x0000ffff19083812 */ /* 0x000fe200078ec0ff */
[----:B--2---:R-:W-:Y:S06]  /*3a70*/  @!P0 BRA `(.L_x_66) ;  /* 0x0000000000a48947 */ /* 0x004fec0003800000 */
[----:B-1----:R-:W-:Y:S01]  /*3a80*/  IMAD.HI.U32 R35, R22, R7, RZ ;  /* 0x0000000716237227 */ /* 0x002fe200078e00ff */
[----:B------:R-:W-:Y:S02]  /*3a90*/  ISETP.NE.AND P0, PT, R6, 0x1, PT ;  /* 0x000000010600780c */ /* 0x000fe40003f05270 */
[----:B------:R-:W-:Y:S01]  /*3aa0*/  ISETP.NE.AND P2, PT, R72, 0x1, PT ;  /* 0x000000014800780c */ /* 0x000fe20003f45270 */
[----:B----4-:R-:W-:Y:S01]  /*3ab0*/  IMAD.HI.U32 R34, R19, R16, RZ ;  /* 0x0000001013227227 */ /* 0x010fe200078e00ff */
[----:B------:R-:W-:Y:S02]  /*3ac0*/  SHF.R.U32.HI R35, RZ, R18, R35 ;  /* 0x00000012ff237219 */ /* 0x000fe40000011623 */
[----:B------:R-:W-:Y:S01]  /*3ad0*/  ISETP.NE.AND P4, PT, R2, 0x1, PT ;  /* 0x000000010200780c */ /* 0x000fe20003f85270 */
[----:B------:R-:W-:Y:S01]  /*3ae0*/  IMAD.HI.U32 R36, R13, R16, RZ ;  /* 0x000000100d247227 */ /* 0x000fe200078e00ff */
[----:B------:R-:W-:Y:S02]  /*3af0*/  SHF.R.U32.HI R34, RZ, R17, R34 ;  /* 0x00000011ff227219 */ /* 0x000fe40000011622 */
[----:B------:R-:W-:Y:S01]  /*3b00*/  SEL R3, R22, R35, !P0 ;  /* 0x0000002316037207 */ /* 0x000fe20004000000 */
[C---:B------:R-:W-:Y:S01]  /*3b10*/  IMAD.HI.U32 R35, R8.reuse, R7, RZ ;  /* 0x0000000708237227 */ /* 0x040fe200078e00ff */
[----:B------:R-:W-:Y:S02]  /*3b20*/  SEL R11, R19, R34, !P4 ;  /* 0x00000022130b7207 */ /* 0x000fe40006000000 */
[----:B------:R-:W-:Y:S01]  /*3b30*/  SHF.R.U32.HI R36, RZ, R17, R36 ;  /* 0x00000011ff247219 */ /* 0x000fe20000011624 */
[----:B------:R-:W-:Y:S01]  /*3b40*/  IMAD.HI.U32 R38, R3, R4, RZ ;  /* 0x0000000403267227 */ /* 0x000fe200078e00ff */
[----:B------:R-:W-:Y:S03]  /*3b50*/  SHF.R.U32.HI R35, RZ, R18, R35 ;  /* 0x00000012ff237219 */ /* 0x000fe60000011623 */
[----:B------:R-:W-:Y:S01]  /*3b60*/  IMAD.HI.U32 R34, R11, R4, RZ ;  /* 0x000000040b227227 */ /* 0x000fe200078e00ff */
[----:B------:R-:W-:Y:S02]  /*3b70*/  @P2 SHF.R.U32.HI R3, RZ, R5, R38 ;  /* 0x00000005ff032219 */ /* 0x000fe40000011626 */
[----:B------:R-:W-:Y:S02]  /*3b80*/  SEL R9, R8, R35, !P0 ;  /* 0x0000002308097207 */ /* 0x000fe40004000000 */
[----:B------:R-:W-:Y:S01]  /*3b90*/  @P2 SHF.R.U32.HI R11, RZ, R5, R34 ;  /* 0x00000005ff0b2219 */ /* 0x000fe20000011622 */
[C---:B------:R-:W-:Y:S01]  /*3ba0*/  IMAD R10, R72.reuse, R3, RZ ;  /* 0x00000003480a7224 */ /* 0x040fe200078e02ff */
[----:B------:R-:W-:Y:S01]  /*3bb0*/  SEL R3, R13, R36, !P4 ;  /* 0x000000240d037207 */ /* 0x000fe20006000000 */
[C---:B------:R-:W-:Y:S03]  /*3bc0*/  IMAD.HI.U32 R14, R9.reuse, R4, RZ ;  /* 0x00000004090e7227 */ /* 0x040fe600078e00ff */
[----:B------:R-:W-:Y:S01]  /*3bd0*/  ISETP.GE.AND P0, PT, R9, R10, PT ;  /* 0x0000000a0900720c */ /* 0x000fe20003f06270 */
[C---:B------:R-:W-:Y:S01]  /*3be0*/  IMAD R12, R72.reuse, R11, RZ ;  /* 0x0000000b480c7224 */ /* 0x040fe200078e02ff */
[-C--:B------:R-:W-:Y:S04]  /*3bf0*/  SHF.R.U32.HI R14, RZ, R5.reuse, R14 ;  /* 0x00000005ff0e7219 */ /* 0x080fe8000001160e */
[----:B------:R-:W-:Y:S02]  /*3c00*/  ISETP.GE.OR P0, PT, R3, R12, P0 ;  /* 0x0000000c0300720c */ /* 0x000fe40000706670 */
[----:B------:R-:W-:Y:S05]  /*3c10*/  SEL R15, R9, R14, !P2 ;  /* 0x0000000e090f7207 */ /* 0x000fea0005000000 */
[----:B------:R-:W-:Y:S04]  /*3c20*/  IMAD.MOV R14, RZ, RZ, -R15 ;  /* 0x000000ffff0e7224 */ /* 0x000fe800078e0a0f */
[----:B------:R-:W-:Y:S02]  /*3c30*/  IMAD R14, R72, R14, R9 ;  /* 0x0000000e480e7224 */ /* 0x000fe400078e0209 */
[C---:B------:R-:W-:Y:S05]  /*3c40*/  @!P0 IMAD.HI.U32 R10, R3.reuse, R4, RZ ;  /* 0x00000004030a8227 */ /* 0x040fea00078e00ff */
[----:B------:R-:W-:Y:S04]  /*3c50*/  @!P0 SHF.R.U32.HI R10, RZ, R5, R10 ;  /* 0x00000005ff0a8219 */ /* 0x000fe8000001160a */
[----:B------:R-:W-:Y:S01]  /*3c60*/  @!P0 SEL R0, R3, R10, !P2 ;  /* 0x0000000a03008207 */ /* 0x000fe20005000000 */
[----:B------:R-:W-:Y:S03]  /*3c70*/  IMAD.MOV R10, RZ, RZ, -R3 ;  /* 0x000000ffff0a7224 */ /* 0x000fe600078e0a03 */
[----:B------:R-:W-:Y:S01]  /*3c80*/  @!P0 IADD3 R15, PT, PT, R15, -R0, RZ ;  /* 0x800000000f0f8210 */ /* 0x000fe20007ffe0ff */
[----:B------:R-:W-:Y:S01]  /*3c90*/  @!P0 IMAD R0, R11, R14, R0 ;  /* 0x0000000e0b008224 */ /* 0x000fe200078e0200 */
[----:B------:R-:W-:Y:S01]  /*3ca0*/  IADD3 R11, PT, PT, -R9, RZ, RZ ;  /* 0x000000ff090b7210 */ /* 0x000fe20007ffe1ff */
[----:B------:R-:W-:Y:S02]  /*3cb0*/  IMAD R13, R2, R10, R13 ;  /* 0x0000000a020d7224 */ /* 0x000fe400078e020d */
[----:B------:R-:W-:Y:S02]  /*3cc0*/  @!P0 IMAD R9, R15, R72, R3 ;  /* 0x000000480f098224 */ /* 0x000fe400078e0203 */
[----:B------:R-:W-:Y:S02]  /*3cd0*/  @!P0 IMAD.MOV.U32 R3, RZ, RZ, R0 ;  /* 0x000000ffff038224 */ /* 0x000fe400078e0000 */
[----:B------:R-:W-:Y:S02]  /*3ce0*/  IMAD R8, R6, R11, R8 ;  /* 0x0000000b06087224 */ /* 0x000fe400078e0208 */
[----:B------:R-:W-:Y:S02]  /*3cf0*/  IMAD R13, R3, R2, R13 ;  /* 0x00000002030d7224 */ /* 0x000fe400078e020d */
[----:B------:R-:W-:Y:S02]  /*3d00*/  IMAD R8, R9, R6, R8 ;  /* 0x0000000609087224 */ /* 0x000fe400078e0208 */
.L_x_66:
[----:B------:R-:W-:Y:S05]  /*3d10*/  BRA.U UP1, `(.L_x_67) ;  /* 0x0000000101107547 */ /* 0x000fea000b800000 */
[----:B------:R-:W-:Y:S04]  /*3d20*/  MOV R0, UR6 ;  /* 0x0000000600007c02 */ /* 0x000fe80008000f00 */
[----:B------:R-:W-:Y:S04]  /*3d30*/  SHF.L.U32 R3, R0, 0x1f, RZ ;  /* 0x0000001f00037819 */ /* 0x000fe800000006ff */
[----:B------:R-:W2:Y:S02]  /*3d40*/  SYNCS.PHASECHK.TRANS64.TRYWAIT P0, [UR7+0x78], R3 ;  /* 0x00007803ff0075a7 */ /* 0x000ea40008001107 */
[----:B--2---:R-:W-:Y:S05]  /*3d50*/  @!P0 BRA `(.L_x_68) ;  /* 0x0000007400d88947 */ /* 0x004fea0003800000 */
.L_x_67:
[----:B------:R-:W-:Y:S02]  /*3d60*/  R2UR UR35, R21 ;  /* 0x00000000152372ca */ /* 0x000fe400000e0000 */
[----:B------:R-:W-:Y:S02]  /*3d70*/  R2UR UR34, R20 ;  /* 0x00000000142272ca */ /* 0x000fe400000e0000 */
[----:B------:R-:W-:Y:S02]  /*3d80*/  ISETP.NE.U32.AND P2, PT, RZ, UR4, PT ;  /* 0x00000004ff007c0c */ /* 0x000fe4000bf45070 */
[----:B------:R-:W-:Y:S02]  /*3d90*/  SHF.L.U32 R12, R31, 0x1f, RZ ;  /* 0x0000001f1f0c7819 */ /* 0x000fe400000006ff */
[----:B------:R-:W-:Y:S05]  /*3da0*/  ISETP.NE.AND.EX P2, PT, RZ, UR5, PT, P2 ;  /* 0x00000005ff007c0c */ /* 0x000fea000bf45320 */
[----:B------:R-:W-:Y:S02]  /*3db0*/  USHF.L.U32 UR35, UR35, 0x7, URZ ;  /* 0x0000000723237899 */ /* 0x000fe400080006ff */
[----:B------:R-:W-:Y:S01]  /*3dc0*/  USHF.L.U32 UR34, UR34, 0x8, URZ ;  /* 0x0000000822227899 */ /* 0x000fe200080006ff */
[----:B------:R-:W-:Y:S11]  /*3dd0*/  BRA.U !UP3, `(.L_x_69) ;  /* 0x000000010b347547 */ /* 0x000ff6000b800000 */
[----:B------:R-:W-:Y:S01]  /*3de0*/  UPLOP3.LUT UP0, UPT, UPT, UPT, UP2, 0x80, 0x8 ;  /* 0x000000000008789c */ /* 0x000fe20003f0f020 */
[----:B--2---:R-:W-:Y:S02]  /*3df0*/  HFMA2 R0, -RZ, RZ, 0, 5.9604644775390625e-08 ;  /* 0x00000001ff007431 */ /* 0x004fe400000001ff */
[----:B------:R-:W-:Y:S03]  /*3e00*/  IMAD.MOV.U32 R171, RZ, RZ, 0x1 ;  /* 0x00000001ffab7424 */ /* 0x000fe600078e00ff */
[----:B------:R-:W-:Y:S05]  /*3e10*/  PLOP3.LUT P0, PT, PT, PT, UP0, 0x80, 0x8 ;  /* 0x000000000008781c */ /* 0x000fea0003f0f008 */
[----:B------:R-:W2:Y:S01]  /*3e20*/  @UP0 LDCU.64 UR10, c[0x0][0x888] ;  /* 0x00011100ff0a07ac */ /* 0x000ea20008000a00 */
[----:B------:R-:W-:Y:S07]  /*3e30*/  @UP0 UIMAD UR8, UR36, UR4, URZ ;  /* 0x00000004240802a4 */ /* 0x000fee000f8e02ff */
[----:B------:R-:W-:Y:S01]  /*3e40*/  @!P0 PRMT R171, R0, 0x7610, R171 ;  /* 0x0000761000ab8816 */ /* 0x000fe200000000ab */
[----:B--2---:R-:W-:Y:S03]  /*3e50*/  @UP0 UIMAD.WIDE UR10, UR8, 0x4, UR10 ;  /* 0x00000004080a08a5 */ /* 0x004fe6000f8e020a */
[----:B------:R-:W2:Y:S03]  /*3e60*/  @!UP0 LDCU UR8, c[0x0][0x880] ;  /* 0x00011000ff0887ac */ /* 0x000ea60008000800 */
[----:B------:R-:W-:Y:S01]  /*3e70*/  IMAD.U32 R10, RZ, RZ, UR10 ;  /* 0x0000000aff0a7e24 */ /* 0x000fe2000f8e00ff */
[----:B------:R-:W-:Y:S05]  /*3e80*/  MOV R11, UR11 ;  /* 0x0000000b000b7c02 */ /* 0x000fea0008000f00 */
[----:B-----5:R3:W5:Y:S02]  /*3e90*/  @P0 LDG.E R81, desc[UR46][R10.64] ;  /* 0x0000002e0a510981 */ /* 0x020764000c1e1900 */
[----:B--23--:R-:W-:Y:S07]  /*3ea0*/  @!P0 IMAD.U32 R81, RZ, RZ, UR8 ;  /* 0x00000008ff518e24 */ /* 0x00cfee000f8e00ff */
.L_x_69:
[----:B-----5:R-:W-:Y:S01]  /*3eb0*/  @!P2 FSETP.EQ.AND P0, PT, R81, RZ, PT ;  /* 0x000000ff5100a20b */ /* 0x020fe20003f02000 */
[----:B------:R-:W-:Y:S01]  /*3ec0*/  @!UPT UIADD3 URZ, UPT, UPT, URZ, URZ, URZ ;  /* 0x000000fffffff290 */ /* 0x000fe2000fffe0ff */
[----:B------:R-:W-:Y:S11]  /*3ed0*/  @!P2 BRA `(.L_x_70) ;  /* 0x000000000014a947 */ /* 0x000ff60003800000 */
[----:B------:R-:W-:Y:S02]  /*3ee0*/  LOP3.LUT P2, RZ, R171, 0xff, RZ, 0xc0, !PT ;  /* 0x000000ffabff7812 */ /* 0x000fe4000784c0ff */
[----:B------:R-:W-:Y:S04]  /*3ef0*/  PLOP3.LUT P0, PT, PT, PT, UP0, 0x80, 0x8 ;  /* 0x000000000008781c */ /* 0x000fe80003f0f008 */
[----:B------:R-:W-:Y:S07]  /*3f00*/  PLOP3.LUT P0, PT, P0, PT, PT, 0x8, 0x80 ;  /* 0x000000000080781c */ /* 0x000fee000070e170 */
[----:B------:R-:W-:Y:S11]  /*3f10*/  @P2 FSETP.EQ.AND P0, PT, R81, RZ, PT ;  /* 0x000000ff5100220b */ /* 0x000ff60003f02000 */
[----:B------:R-:W-:Y:S02]  /*3f20*/  @!UPT UIADD3 URZ, UPT, UPT, URZ, URZ, URZ ;  /* 0x000000fffffff290 */ /* 0x000fe4000fffe0ff */
.L_x_70:
[----:B------:R-:W3:Y:S01]  /*3f30*/  SYNCS.PHASECHK.TRANS64.TRYWAIT P2, [UR7+0x50], R12 ;  /* 0x0000500cff0075a7 */ /* 0x000ee20008041107 */
[----:B------:R-:W-:Y:S04]  /*3f40*/  ELECT P4, URZ, PT ;  /* 0x0000000000ff782f */ /* 0x000fe80003880000 */
[----:B------:R-:W-:Y:S11]  /*3f50*/  PLOP3.LUT P4, PT, P0, P4, PT, 0xf2, 0x2f ;  /* 0x00000000002f781c */ /* 0x000ff60000789e72 */
[----:B------:R-:W-:Y:S02]  /*3f60*/  @!UPT UIADD3 URZ, UPT, UPT, URZ, URZ, URZ ;  /* 0x000000fffffff290 */ /* 0x000fe4000fffe0ff */
[----:B-1----:R-:W-:Y:S05]  /*3f70*/  @!P4 IADD3 R9, P0, PT, R32, 0x580, RZ ;  /* 0x000005802009c810 */ /* 0x002fea0007f1e0ff */
[----:B--2---:R-:W-:Y:S01]  /*3f80*/  @!P4 IMAD.X R0, RZ, RZ, R33, P0 ;  /* 0x000000ffff00c224 */ /* 0x004fe200000e0621 */
[----:B---3--:R-:W-:Y:S07]  /*3f90*/  @!P2 BRA `(.L_x_71) ;  /* 0x000000740060a947 */ /* 0x008fee0003800000 */
.L_x_149:
[----:B------:R-:W-:Y:S01]  /*3fa0*/  @!P4 R2UR UR8, R0 ;  /* 0x000000000008c2ca */ /* 0x000fe200000e0000 */
[----:B------:R-:W-:Y:S01]  /*3fb0*/  VOTEU.ALL UP1, P4 ;  /* 0x0000000000ff7886 */ /* 0x000fe20002020000 */
[----:B------:R-:W-:Y:S01]  /*3fc0*/  @!P4 R2UR UR9, R9 ;  /* 0x000000000909c2ca */ /* 0x000fe200000e0000 */
[----:B------:R-:W-:Y:S01]  /*3fd0*/  @!P4 IMAD.MOV.U32 R0, RZ, RZ, 0x2000 ;  /* 0x00002000ff00c424 */ /* 0x000fe200078e00ff */
[----:B------:R-:W-:Y:S01]  /*3fe0*/  UMOV UR10, 0x0 ;  /* 0x00000000000a7882 */ /* 0x000fe20000000000 */
[----:B------:R-:W-:Y:S01]  /*3ff0*/  UMOV UR11, 0x10000000 ;  /* 0x10000000000b7882 */ /* 0x000fe20000000000 */
[----:B------:R-:W-:Y:S01]  /*4000*/  @!UP1 UIADD3 UR32, UPT, UPT, UR7, 0x200, URZ ;  /* 0x0000020007209890 */ /* 0x000fe2000fffe0ff */
[----:B------:R-:W-:Y:S01]  /*4010*/  @!P4 IADD3 R9, P0, PT, R32, 0x580, RZ ;  /* 0x000005802009c810 */ /* 0x000fe20007f1e0ff */
[----:B------:R-:W-:Y:S05]  /*4020*/  VOTEU.ALL UP1, P4 ;  /* 0x0000000000ff7886 */ /* 0x000fea0002020000 */
[----:B------:R-:W-:Y:S01]  /*4030*/  IMAD.U32 R11, RZ, RZ, UR8 ;  /* 0x00000008ff0b7e24 */ /* 0x000fe2000f8e00ff */
[----:B------:R-:W-:Y:S01]  /*4040*/  UPRMT UR8, UR37, 0x654, UR33 ;  /* 0x0000065425087896 */ /* 0x000fe20008000021 */
[----:B------:R-:W-:Y:S03]  /*4050*/  IMAD.U32 R10, RZ, RZ, UR9 ;  /* 0x00000009ff0a7e24 */ /* 0x000fe6000f8e00ff */
[----:B------:R-:W-:Y:S02]  /*4060*/  @!P4 R2UR UR15, R11 ;  /* 0x000000000b0fc2ca */ /* 0x000fe400000e0000 */
[----:B------:R-:W-:Y:S11]  /*4070*/  @!P4 R2UR UR14, R10 ;  /* 0x000000000a0ec2ca */ /* 0x000ff600000e0000 */
[----:B------:R-:W-:Y:S02]  /*4080*/  @!UPT UIADD3 URZ, UPT, UPT, URZ, URZ, URZ ;  /* 0x000000fffffff290 */ /* 0x000fe4000fffe0ff */
[----:B------:R2:W-:Y:S01]  /*4090*/  @!UP1 UTMALDG.3D [UR32], [UR14], desc[UR10] ;  /* 0x00000a200e0095b4 */ /* 0x0005e20008011000 */
[----:B------:R3:W-:Y:S01]  /*40a0*/  @!P4 SYNCS.ARRIVE.TRANS64.RED.A0TR RZ, [UR7+0x30], R0 ;  /* 0x00003000ffffc9a7 */ /* 0x0007e20008300407 */
[----:B------:R-:W-:Y:S01]  /*40b0*/  SYNCS.ARRIVE.TRANS64.RED.A1T0 RZ, [UR8], RZ ;  /* 0x000000ffffff79a7 */ /* 0x000fe20008100408 */
[----:B---3--:R-:W-:Y:S01]  /*40c0*/  @!P4 IMAD.X R0, RZ, RZ, R33, P0 ;  /* 0x000000ffff00c224 */ /* 0x008fe200000e0621 */
[----:B------:R-:W3:Y:S02]  /*40d0*/  SYNCS.PHASECHK.TRANS64.TRYWAIT P2, [UR7+0x58], R12 ;  /* 0x0000580cff0075a7 */ /* 0x000ee40008041107 */
[----:B--23--:R-:W-:Y:S05]  /*40e0*/  @!P2 BRA `(.L_x_72) ;  /* 0x000000740024a947 */ /* 0x00cfea0003800000 */
.L_x_151:
        /* <DEDUP_REMOVED lines=8> */
[----:B------:R-:W-:Y:S01]  /*4170*/  @!UP1 UIADD3 UR24, UPT, UPT, UR7, 0x2200, URZ ;  /* 0x0000220007189890 */ /* 0x000fe2000fffe0ff */
[----:B------:R-:W-:Y:S01]  /*4180*/  VOTEU.ALL UP1, P4 ;  /* 0x0000000000ff7886 */ /* 0x000fe20002020000 */
[----:B------:R-:W-:Y:S01]  /*4190*/  UMOV UR27, UR35 ;  /* 0x00000023001b7c82 */ /* 0x000fe20008000000 */
[----:B------:R-:W-:Y:S02]  /*41a0*/  UMOV UR28, UR36 ;  /* 0x00000024001c7c82 */ /* 0x000fe40008000000 */
[----:B------:R-:W-:Y:S01]  /*41b0*/  IMAD.U32 R11, RZ, RZ, UR8 ;  /* 0x00000008ff0b7e24 */ /* 0x000fe2000f8e00ff */
[----:B------:R-:W-:Y:S01]  /*41c0*/  UPRMT UR8, UR37, 0x654, UR25 ;  /* 0x0000065425087896 */ /* 0x000fe20008000019 */
[----:B------:R-:W-:Y:S02]  /*41d0*/  IMAD.U32 R10, RZ, RZ, UR9 ;  /* 0x00000009ff0a7e24 */ /* 0x000fe4000f8e00ff */
[----:B------:R-:W-:Y:S01]  /*41e0*/  @!P4 IMAD.X R20, RZ, RZ, R33, P0 ;  /* 0x000000ffff14c224 */ /* 0x000fe200000e0621 */
[----:B------:R-:W-:Y:S02]  /*41f0*/  @!P4 R2UR UR15, R11 ;  /* 0x000000000b0fc2ca */ /* 0x000fe400000e0000 */
[----:B------:R-:W-:Y:S11]  /*4200*/  @!P4 R2UR UR14, R10 ;  /* 0x000000000a0ec2ca */ /* 0x000ff600000e0000 */
[----:B------:R-:W-:Y:S02]  /*4210*/  @!UPT UIADD3 URZ, UPT, UPT, URZ, URZ, URZ ;  /* 0x000000fffffff290 */ /* 0x000fe4000fffe0ff */
[----:B------:R2:W-:Y:S01]  /*4220*/  @!UP1 UTMALDG.3D [UR24], [UR14], desc[UR10] ;  /* 0x00000a180e0095b4 */ /* 0x0005e20008011000 */
[----:B------:R2:W-:Y:S01]  /*4230*/  @!P4 SYNCS.ARRIVE.TRANS64.RED.A0TR RZ, [UR7+0x38], R0 ;  /* 0x00003800ffffc9a7 */ /* 0x0005e20008300407 */
[----:B------:R-:W-:Y:S01]  /*4240*/  SYNCS.ARRIVE.TRANS64.RED.A1T0 RZ, [UR8], RZ ;  /* 0x000000ffffff79a7 */ /* 0x000fe20008100408 */
[----:B------:R-:W3:Y:S02]  /*4250*/  SYNCS.PHASECHK.TRANS64.TRYWAIT P2, [UR7+0x60], R12 ;  /* 0x0000600cff0075a7 */ /* 0x000ee40008041107 */
[----:B--23--:R-:W-:Y:S05]  /*4260*/  @!P2 BRA `(.L_x_73) ;  /* 0x0000007000dca947 */ /* 0x00cfea0003800000 */
.L_x_153:
[----:B------:R-:W2:Y:S01]  /*4270*/  LDC.64 R14, c[0x0][0xb10] ;  /* 0x0002c400ff0e7b82 */ /* 0x000ea20000000a00 */
[----:B------:R-:W-:Y:S01]  /*4280*/  @!P4 R2UR UR8, R20 ;  /* 0x000000001408c2ca */ /* 0x000fe200000e0000 */
[----:B------:R-:W-:Y:S01]  /*4290*/  VOTEU.ALL UP1, P4 ;  /* 0x0000000000ff7886 */ /* 0x000fe20002020000 */
[----:B------:R-:W-:Y:S01]  /*42a0*/  @!P4 R2UR UR9, R21 ;  /* 0x000000001509c2ca */ /* 0x000fe200000e0000 */
[----:B------:R-:W-:Y:S01]  /*42b0*/  UMOV UR10, 0x0 ;  /* 0x00000000000a7882 */ /* 0x000fe20000000000 */
[----:B------:R-:W-:Y:S03]  /*42c0*/  UMOV UR11, 0x10000000 ;  /* 0x10000000000b7882 */ /* 0x000fe60000000000 */
[----:B------:R-:W3:Y:S01]  /*42d0*/  LDC.64 R10, c[0x0][0xb18] ;  /* 0x0002c600ff0a7b82 */ /* 0x000ee20000000a00 */
[----:B------:R-:W-:Y:S01]  /*42e0*/  @!UP1 UIADD3 UR18, UPT, UPT, UR34, 0x80, URZ ;  /* 0x0000008022129890 */ /* 0x000fe2000fffe0ff */
[----:B------:R-:W-:Y:S01]  /*42f0*/  @P3 SHF.R.U32.HI R28, RZ, 0x10, R25 ;  /* 0x00000010ff1c3819 */ /* 0x000fe20000011619 */
[----:B------:R-:W-:Y:S01]  /*4300*/  @!UP1 UIADD3 UR16, UPT, UPT, UR7, 0x4200, URZ ;  /* 0x0000420007109890 */ /* 0x000fe2000fffe0ff */
[----:B------:R-:W-:Y:S01]  /*4310*/  VIADD R30, R30, 0x1 ;  /* 0x000000011e1e7836 */ /* 0x000fe20000000000 */
[----:B------:R-:W-:Y:S03]  /*4320*/  VOTEU.ALL UP1, P4 ;  /* 0x0000000000ff7886 */ /* 0x000fe60002020000 */
[----:B------:R-:W5:Y:S01]  /*4330*/  @!P1 LDC R0, c[0x0][0xb20] ;  /* 0x0002c800ff009b82 */ /* 0x000f620000000800 */
[----:B------:R-:W-:Y:S01]  /*4340*/  UMOV UR19, UR35 ;  /* 0x0000002300137c82 */ /* 0x000fe20008000000 */
[----:B------:R-:W-:Y:S01]  /*4350*/  IMAD.U32 R21, RZ, RZ, UR8 ;  /* 0x00000008ff157e24 */ /* 0x000fe2000f8e00ff */
[----:B------:R-:W-:Y:S05]  /*4360*/  UMOV UR20, UR36 ;  /* 0x0000002400147c82 */ /* 0x000fea0008000000 */
[----:B-1----:R-:W1:Y:S01]  /*4370*/  @!P1 LDC R3, c[0x0][0xb0c] ;  /* 0x0002c300ff039b82 */ /* 0x002e620000000800 */
[----:B------:R-:W-:Y:S01]  /*4380*/  IMAD.U32 R20, RZ, RZ, UR9 ;  /* 0x00000009ff147e24 */ /* 0x000fe2000f8e00ff */
[----:B------:R-:W-:Y:S01]  /*4390*/  UPRMT UR8, UR37, 0x654, UR17 ;  /* 0x0000065425087896 */ /* 0x000fe20008000011 */
[----:B------:R-:W-:Y:S03]  /*43a0*/  @!P4 R2UR UR15, R21 ;  /* 0x00000000150fc2ca */ /* 0x000fe600000e0000 */
[----:B------:R-:W-:Y:S01]  /*43b0*/  @!P4 R2UR UR14, R20 ;  /* 0x00000000140ec2ca */ /* 0x000fe200000e0000 */
[----:B------:R-:W-:Y:S11]  /*43c0*/  @!P4 IMAD.MOV.U32 R20, RZ, RZ, 0x2000 ;  /* 0x00002000ff14c424 */ /* 0x000ff600078e00ff */
[----:B------:R-:W-:Y:S01]  /*43d0*/  @!UPT UIADD3 URZ, UPT, UPT, URZ, URZ, URZ ;  /* 0x000000fffffff290 */ /* 0x000fe2000fffe0ff */
[----:B------:R1:W-:Y:S01]  /*43e0*/  @!UP1 UTMALDG.3D [UR16], [UR14], desc[UR10] ;  /* 0x00000a100e0095b4 */ /* 0x0003e20008011000 */
[----:B------:R1:W-:Y:S02]  /*43f0*/  @!P4 SYNCS.ARRIVE.TRANS64.RED.A0TR RZ, [UR7+0x40], R20 ;  /* 0x00004014ffffc9a7 */ /* 0x0003e40008300407 */
[----:B-1----:R-:W-:Y:S01]  /*4400*/  @!P1 ISETP.NE.AND P2, PT, R3, 0x1, PT ;  /* 0x000000010300980c */ /* 0x002fe20003f45270 */
[C---:B--2---:R-:W-:Y:S01]  /*4410*/  @!P1 IMAD.HI.U32 R14, R13.reuse, R14, RZ ;  /* 0x0000000e0d0e9227 */ /* 0x044fe200078e00ff */
[----:B---3--:R-:W-:Y:S03]  /*4420*/  @!P1 ISETP.NE.AND P0, PT, R10, 0x1, PT ;  /* 0x000000010a00980c */ /* 0x008fe60003f05270 */
[C---:B------:R-:W-:Y:S01]  /*4430*/  @!P1 IMAD.HI.U32 R11, R8.reuse, R11, RZ ;  /* 0x0000000b080b9227 */ /* 0x040fe200078e00ff */
[----:B------:R-:W-:Y:S04]  /*4440*/  @!P1 SHF.R.U32.HI R14, RZ, R15, R14 ;  /* 0x0000000fff0e9219 */ /* 0x000fe8000001160e */
[----:B-----5:R-:W-:Y:S01]  /*4450*/  @!P1 SHF.R.U32.HI R9, RZ, R0, R11 ;  /* 0x00000000ff099219 */ /* 0x020fe2000001160b */
[----:B------:R-:W-:Y:S01]  /*4460*/  SYNCS.ARRIVE.TRANS64.RED.A1T0 RZ, [UR8], RZ ;  /* 0x000000ffffff79a7 */ /* 0x000fe20008100408 */
[----:B------:R-:W-:Y:S02]  /*4470*/  @!P1 SEL R14, R13, R14, !P2 ;  /* 0x0000000e0d0e9207 */ /* 0x000fe40005000000 */
[----:B------:R-:W-:Y:S01]  /*4480*/  @!P1 SEL R9, R8, R9, !P0 ;  /* 0x0000000908099207 */ /* 0x000fe20004000000 */
[----:B------:R-:W1:Y:S04]  /*4490*/  SYNCS.PHASECHK.TRANS64.TRYWAIT P5, [UR7+0x68], R12 ;  /* 0x0000680cff0075a7 */ /* 0x000e6800080a1107 */
[----:B------:R-:W-:Y:S02]  /*44a0*/  @!P1 IMAD.IADD R0, R9, 0x1, -R14 ;  /* 0x0000000109009824 */ /* 0x000fe400078e0a0e */
[----:B------:R-:W-:Y:S02]  /*44b0*/  @!P1 IMAD.IADD R9, R14, 0x1, -R9 ;  /* 0x000000010e099824 */ /* 0x000fe400078e0a09 */
[----:B------:R-:W-:Y:S02]  /*44c0*/  @!P1 IMAD R13, R0, R3, R13 ;  /* 0x00000003000d9224 */ /* 0x000fe400078e020d */
[----:B------:R-:W-:Y:S01]  /*44d0*/  @!P1 IMAD R8, R9, R10, R8 ;  /* 0x0000000a09089224 */ /* 0x000fe200078e0208 */
[----:B-1----:R-:W-:Y:S06]  /*44e0*/  @!P5 BRA `(.L_x_74) ;  /* 0x000000700054d947 */ /* 0x002fec0003800000 */
.L_x_155:
[----:B-1----:R-:W-:Y:S01]  /*44f0*/  @!P4 IADD3 R3, P0, PT, R32, 0x580, RZ ;  /* 0x000005802003c810 */ /* 0x002fe20007f1e0ff */
[----:B------:R-:W-:Y:S01]  /*4500*/  VOTEU.ALL UP1, P4 ;  /* 0x0000000000ff7886 */ /* 0x000fe20002020000 */
[----:B------:R-:W-:Y:S01]  /*4510*/  UMOV UR18, 0x0 ;  /* 0x0000000000127882 */ /* 0x000fe20000000000 */
[----:B------:R-:W-:Y:S01]  /*4520*/  UMOV UR19, 0x10000000 ;  /* 0x1000000000137882 */ /* 0x000fe20000000000 */
[----:B------:R-:W-:Y:S01]  /*4530*/  @!P4 R2UR UR9, R3 ;  /* 0x000000000309c2ca */ /* 0x000fe200000e0000 */
[----:B------:R-:W-:Y:S01]  /*4540*/  @!P4 IMAD.X R0, RZ, RZ, R33, P0 ;  /* 0x000000ffff00c224 */ /* 0x000fe200000e0621 */
[----:B------:R-:W-:Y:S01]  /*4550*/  @!UP1 UIADD3 UR10, UPT, UPT, UR34, 0xc0, URZ ;  /* 0x000000c0220a9890 */ /* 0x000fe2000fffe0ff */
[----:B------:R-:W-:Y:S01]  /*4560*/  ISETP.NE.AND P0, PT, R30, 0x2, PT ;  /* 0x000000021e00780c */ /* 0x000fe20003f05270 */
[----:B------:R-:W-:Y:S01]  /*4570*/  UMOV UR11, UR35 ;  /* 0x00000023000b7c82 */ /* 0x000fe20008000000 */
[----:B------:R-:W-:Y:S01]  /*4580*/  UMOV UR12, UR36 ;  /* 0x00000024000c7c82 */ /* 0x000fe20008000000 */
[----:B------:R-:W-:Y:S01]  /*4590*/  @!P4 R2UR UR8, R0 ;  /* 0x000000000008c2ca */ /* 0x000fe200000e0000 */
[----:B------:R-:W-:Y:S01]  /*45a0*/  IMAD.IADD R20, R8, 0x1, R147 ;  /* 0x0000000108147824 */ /* 0x000fe200078e0293 */
[----:B------:R-:W-:Y:S01]  /*45b0*/  @P3 R2UR UR36, R28 ;  /* 0x000000001c2432ca */ /* 0x000fe200000e0000 */
[----:B------:R-:W-:Y:S01]  /*45c0*/  IMAD.IADD R21, R13, 0x1, R170 ;  /* 0x000000010d157824 */ /* 0x000fe200078e02aa */
[----:B------:R-:W-:Y:S02]  /*45d0*/  SEL R0, RZ, 0x1, P0 ;  /* 0x00000001ff007807 */ /* 0x000fe40000000000 */
[----:B------:R-:W-:Y:S01]  /*45e0*/  LOP3.LUT R31, R31, 0x1, RZ, 0x3c, !PT ;  /* 0x000000011f1f7812 */ /* 0x000fe200078e3cff */
[----:B------:R-:W-:Y:S01]  /*45f0*/  IMAD.U32 R10, RZ, RZ, UR9 ;  /* 0x00000009ff0a7e24 */ /* 0x000fe2000f8e00ff */
[----:B------:R-:W-:Y:S01]  /*4600*/  @!UP1 UIADD3 UR9, UPT, UPT, UR7, 0x48, URZ ;  /* 0x0000004807099890 */ /* 0x000fe2000fffe0ff */
[----:B------:R-:W-:Y:S02]  /*4610*/  LOP3.LUT R29, R29, R0, RZ, 0x3c, !PT ;  /* 0x000000001d1d7212 */ /* 0x000fe400078e3cff */
[----:B------:R-:W-:Y:S02]  /*4620*/  SEL R30, R30, RZ, P0 ;  /* 0x000000ff1e1e7207 */ /* 0x000fe40000000000 */
[----:B------:R-:W-:Y:S01]  /*4630*/  IMAD.U32 R11, RZ, RZ, UR8 ;  /* 0x00000008ff0b7e24 */ /* 0x000fe2000f8e00ff */
[----:B------:R-:W-:Y:S01]  /*4640*/  @!P4 R2UR UR14, R10 ;  /* 0x000000000a0ec2ca */ /* 0x000fe200000e0000 */
[----:B------:R-:W-:Y:S01]  /*4650*/  @!UP1 UIADD3 UR8, UPT, UPT, UR7, 0x6200, URZ ;  /* 0x0000620007089890 */ /* 0x000fe2000fffe0ff */
[----:B------:R-:W-:Y:S02]  /*4660*/  VOTEU.ALL UP1, P4 ;  /* 0x0000000000ff7886 */ /* 0x000fe40002020000 */
[----:B------:R-:W-:Y:S11]  /*4670*/  @!P4 R2UR UR15, R11 ;  /* 0x000000000b0fc2ca */ /* 0x000ff600000e0000 */
[----:B------:R-:W-:Y:S02]  /*4680*/  @!UPT UIADD3 URZ, UPT, UPT, URZ, URZ, URZ ;  /* 0x000000fffffff290 */ /* 0x000fe4000fffe0ff */
[----:B------:R2:W-:Y:S01]  /*4690*/  @!UP1 UTMALDG.3D [UR8], [UR14], desc[UR18] ;  /* 0x000012080e0095b4 */ /* 0x0005e20008011000 */
[----:B------:R2:W-:Y:S01]  /*46a0*/  @!P4 SYNCS.ARRIVE.TRANS64.RED.A0TR RZ, [UR7+0x48], R23 ;  /* 0x00004817ffffc9a7 */ /* 0x0005e20008300407 */
[----:B------:R-:W-:Y:S01]  /*46b0*/  UPLOP3.LUT UP1, UPT, UPT, UPT, UPT, 0x80, 0x8 ;  /* 0x000000000008789c */ /* 0x000fe20003f2f070 */
[----:B------:R-:W-:Y:S01]  /*46c0*/  SYNCS.ARRIVE.TRANS64.RED.A1T0 RZ, [UR13], RZ ;  /* 0x000000ffffff79a7 */ /* 0x000fe2000810040d */
[----:B------:R-:W-:Y:S09]  /*46d0*/  @P3 BRA `(.L_x_75) ;  /* 0xfffffff000943947 */ /* 0x000ff2000383ffff */
[----:B------:R-:W-:-:S04]  /*46e0*/  SHF.L.U32 R3, R31, 0x1f, RZ ;  /* 0x0000001f1f037819 */ /* 0x000fc800000006ff */
[----:B------:R-:W1:Y:S02]  /*46f0*/  SYNCS.PHASECHK.TRANS64.TRYWAIT P0, [UR7+0x50], R3 ;  /* 0x00005003ff0075a7 */ /* 0x000e640008001107 */
[----:B-1----:R-:W-:Y:S05]  /*4700*/  @!P0 BRA `(.L_x_76) ;  /* 0x0000006c00e48947 */ /* 0x002fea0003800000 */
.L_x_157:
[----:B------:R-:W3:Y:S02]  /*4710*/  SYNCS.PHASECHK.TRANS64.TRYWAIT P0, [UR7+0x58], R3 ;  /* 0x00005803ff0075a7 */ /* 0x000ee40008001107 */
[----:B---3--:R-:W-:Y:S05]  /*4720*/  @!P0 BRA `(.L_x_77) ;  /* 0x0000006c00f48947 */ /* 0x008fea0003800000 */
.L_x_159:
[----:B------:R-:W3:Y:S02]  /*4730*/  SYNCS.PHASECHK.TRANS64.TRYWAIT P0, [UR7+0x60], R3 ;  /* 0x00006003ff0075a7 */ /* 0x000ee40008001107 */
[----:B---3--:R-:W-:Y:S05]  /*4740*/  @!P0 BRA `(.L_x_78) ;  /* 0x0000007000048947 */ /* 0x008fea0003800000 */
.L_x_161:
[----:B-1----:R-:W-:-:S07]  /*4750*/  MOV R0, UR7 ;  /* 0x0000000700007c02 */ /* 0x002fce0008000f00 */
.L_x_79:
[----:B-1----:R-:W-:-:S04]  /*4760*/  SHF.L.U32 R3, R31, 0x1f, RZ ;  /* 0x0000001f1f037819 */ /* 0x002fc800000006ff */
[----:B------:R1:W3:Y:S03]  /*4770*/  SYNCS.PHASECHK.TRANS64.TRYWAIT P0, [R0+URZ+0x68], R3 ;  /* 0x00006803000075a7 */ /* 0x0002e600080011ff */
[----:B---3--:R-:W-:Y:S05]  /*4780*/  @!P0 NANOSLEEP.SYNCS 0x989680 ;  /* 0x009896800000895d */ /* 0x008fea0003900000 */
[----:B------:R-:W3:Y:S02]  /*4790*/  @!P0 SYNCS.PHASECHK.TRANS64 P0, [R0+URZ+0x68], R3 ;  /* 0x00006803000085a7 */ /* 0x000ee400080010ff */
[----:B--23--:R-:W-:Y:S05]  /*47a0*/  @P0 EXIT ;  /* 0x000000000000094d */ /* 0x00cfea0003800000 */
[----:B------:R-:W-:Y:S05]  /*47b0*/  BRA `(.L_x_79) ;  /* 0xfffffffc00e87947 */ /* 0x000fea000383ffff */
.L_x_64:
[----:B------:R-:W-:-:S06]  /*47c0*/  UISETP.GE.AND UP1, UPT, UR8, 0x4, UPT ;  /* 0x000000040800788c */ /* 0x000fcc000bf26270 */
[----:B------:R-:W-:-:S13]  /*47d0*/  PLOP3.LUT P0, PT, PT, PT, UP1, 0x80, 0x8 ;  /* 0x000000000008781c */ /* 0x000fda0003f0f018 */
[----:B------:R-:W-:Y:S05]  /*47e0*/  @!P0 EXIT ;  /* 0x000000000000894d */ /* 0x000fea0003800000 */
[----:B------:R-:W-:Y:S01]  /*47f0*/  BAR.SYNC.DEFER_BLOCKING 0x6, 0xa0 ;  /* 0x0182800000007b1d */ /* 0x000fe20000010000 */
[C---:B------:R-:W-:Y:S01]  /*4800*/  IMAD.SHL.U32 R3, R185.reuse, 0x40, RZ ;  /* 0x00000040b9037824 */ /* 0x040fe200078e00ff */
[C---:B------:R-:W-:Y:S01]  /*4810*/  LOP3.LUT R189, R185.reuse, 0x60, RZ, 0xc0, !PT ;  /* 0x00000060b9bd7812 */ /* 0x040fe200078ec0ff */
[C---:B------:R-:W-:Y:S01]  /*4820*/  IMAD.SHL.U32 R172, R185.reuse, 0x8, RZ ;  /* 0x00000008b9ac7824 */ /* 0x040fe200078e00ff */
[C---:B------:R-:W-:Y:S01]  /*4830*/  LOP3.LUT R187, R185.reuse, 0x2, RZ, 0xc0, !PT ;  /* 0x00000002b9bb7812 */ /* 0x040fe200078ec0ff */
[----:B------:R-:W-:Y:S01]  /*4840*/  IMAD.U32 R79, R185, 0x10000, RZ ;  /* 0x00010000b94f7824 */ /* 0x000fe200078e00ff */
[----:B------:R-:W-:Y:S02]  /*4850*/  UMOV UR49, 0x400 ;  /* 0x0000040000317882 */ /* 0x000fe40000000000 */
[----:B------:R-:W1:Y:S01]  /*4860*/  LDC R177, c[0x0][0x370] ;  /* 0x0000dc00ffb17b82 */ /* 0x000e620000000800 */
[----:B------:R-:W-:Y:S01]  /*4870*/  ULEA UR49, UR37, UR49, 0x18 ;  /* 0x0000003125317291 */ /* 0x000fe2000f8ec0ff */
[----:B------:R-:W-:Y:S01]  /*4880*/  LOP3.LUT R5, R3, 0x180, RZ, 0xc0, !PT ;  /* 0x0000018003057812 */ /* 0x000fe200078ec0ff */
[----:B------:R-:W-:Y:S01]  /*4890*/  HFMA2 R191, -RZ, RZ, 0, 0 ;  /* 0x00000000ffbf7431 */ /* 0x000fe200000001ff */
[----:B------:R-:W-:Y:S01]  /*48a0*/  LOP3.LUT R79, R79, 0x600000, RZ, 0xc0, !PT ;  /* 0x006000004f4f7812 */ /* 0x000fe200078ec0ff */
[----:B------:R-:W-:Y:S01]  /*48b0*/  UIADD3 UR4, UPT, UPT, UR49, 0x8200, URZ ;  /* 0x0000820031047890 */ /* 0x000fe2000fffe0ff */
[----:B------:R-:W-:Y:S01]  /*48c0*/  LOP3.LUT R172, R5, 0x30, R172, 0xf8, !PT ;  /* 0x0000003005ac7812 */ /* 0x000fe200078ef8ac */
[----:B------:R-:W-:Y:S01]  /*48d0*/  IMAD.MOV.U32 R76, RZ, RZ, RZ ;  /* 0x000000ffff4c7224 */ /* 0x000fe200078e00ff */
[----:B------:R-:W2:Y:S01]  /*48e0*/  LDC R74, c[0x0][0xb0c] ;  /* 0x0002c300ff4a7b82 */ /* 0x000ea20000000800 */
[----:B------:R-:W-:-:S02]  /*48f0*/  LOP3.LUT R185, R185, 0x4, RZ, 0xc0, !PT ;  /* 0x00000004b9b97812 */ /* 0x000fc400078ec0ff */
[----:B------:R-:W-:Y:S02]  /*4900*/  CS2R R182, SRZ ;  /* 0x0000000000b67805 */ /* 0x000fe4000001ff00 */
[----:B------:R-:W-:Y:S02]  /*4910*/  LOP3.LUT R172, R172, 0x1e40, R3, 0xf8, !PT ;  /* 0x00001e40acac7812 */ /* 0x000fe400078ef803 */
[----:B------:R-:W-:Y:S02]  /*4920*/  CS2R R180, SRZ ;  /* 0x0000000000b47805 */ /* 0x000fe4000001ff00 */
[----:B------:R-:W-:Y:S01]  /*4930*/  IADD3 R184, PT, PT, -R185, 0x2, RZ ;  /* 0x00000002b9b87810 */ /* 0x000fe20007ffe1ff */
[----:B------:R-:W-:Y:S01]  /*4940*/  IMAD.MOV R176, RZ, RZ, -R187 ;  /* 0x000000ffffb07224 */ /* 0x000fe200078e0abb */
[----:B------:R-:W-:Y:S01]  /*4950*/  MOV R188, UR4 ;  /* 0x0000000400bc7c02 */ /* 0x000fe20008000f00 */
[----:B------:R-:W4:Y:S01]  /*4960*/  LDC R174, c[0x0][0xb20] ;  /* 0x0002c800ffae7b82 */ /* 0x000f220000000800 */
[----:B------:R-:W3:Y:S01]  /*4970*/  LDS R0, [UR49+0x110] ;  /* 0x00011031ff007984 */ /* 0x000ee20008000800 */
[----:B------:R-:W-:Y:S01]  /*4980*/  VIADD R186, R172, UR49 ;  /* 0x00000031acba7c36 */ /* 0x000fe20008000000 */
[----:B------:R-:W1:Y:S01]  /*4990*/  LDCU.64 UR52, c[0x0][0x348] ;  /* 0x00006900ff3477ac */ /* 0x000e620008000a00 */
[----:B------:R-:W-:-:S02]  /*49a0*/  IMAD.MOV R175, RZ, RZ, -R185 ;  /* 0x000000ffffaf7224 */ /* 0x000fc400078e0ab9 */
[----:B------:R-:W-:Y:S01]  /*49b0*/  VIADD R186, R186, 0x200 ;  /* 0x00000200baba7836 */ /* 0x000fe20000000000 */
[----:B------:R-:W1:Y:S01]  /*49c0*/  LDCU.64 UR38, c[0x0][0x888] ;  /* 0x00011100ff2677ac */ /* 0x000e620008000a00 */
[----:B------:R-:W1:Y:S01]  /*49d0*/  LDC R73, c[0x0][0xb30] ;  /* 0x0002cc00ff497b82 */ /* 0x000e620000000800 */
[----:B------:R-:W1:Y:S01]  /*49e0*/  LDCU.64 UR44, c[0x0][0x890] ;  /* 0x00011200ff2c77ac */ /* 0x000e620008000a00 */
[----:B------:R-:W-:-:S06]  /*49f0*/  UIADD3 UR48, UPT, UPT, UR49, 0x200, URZ ;  /* 0x0000020031307890 */ /* 0x000fcc000fffe0ff */
[----:B------:R-:W1:Y:S08]  /*4a00*/  LDC.64 R168, c[0x0][0xb10] ;  /* 0x0002c400ffa87b82 */ /* 0x000e700000000a00 */
[----:B------:R-:W1:Y:S08]  /*4a10*/  LDC.64 R70, c[0x0][0xb18] ;  /* 0x0002c600ff467b82 */ /* 0x000e700000000a00 */
[----:B------:R-:W1:Y:S08]  /*4a20*/  LDC.64 R68, c[0x0][0xb28] ;  /* 0x0002ca00ff447b82 */ /* 0x000e700000000a00 */
[----:B------:R-:W1:Y:S01]  /*4a30*/  LDC.64 R166, c[0x0][0x8b0] ;  /* 0x00022c00ffa67b82 */ /* 0x000e620000000a00 */
[----:B---3--:R-:W-:-:S07]  /*4a40*/  IMAD.IADD R79, R0, 0x1, R79 ;  /* 0x00000001004f7824 */ /* 0x008fce00078e024f */
[----:B------:R-:W3:Y:S08]  /*4a50*/  LDC.64 R164, c[0x0][0x8a8] ;  /* 0x00022a00ffa47b82 */ /* 0x000ef00000000a00 */
[----:B--2-4-:R-:W1:Y:S02]  /*4a60*/  LDC R178, c[0x0][0x374] ;  /* 0x0000dd00ffb27b82 */ /* 0x014e640000000800 */
.L_x_124:
[C---:B------:R-:W-:Y:S02]  /*4a70*/  LEA R0, R191.reuse, UR49, 0x3 ;  /* 0x00000031bf007c11 */ /* 0x040fe4000f8e18ff */
[----:B------:R-:W-:Y:S02]  /*4a80*/  SHF.L.U32 R3, R182, 0x1f, RZ ;  /* 0x0000001fb6037819 */ /* 0x000fe400000006ff */
[----:B------:R-:W-:Y:S02]  /*4a90*/  LEA R16, R191, UR49, 0x4 ;  /* 0x00000031bf107c11 */ /* 0x000fe4000f8e20ff */
[----:B------:R-:W2:Y:S02]  /*4aa0*/  SYNCS.PHASECHK.TRANS64.TRYWAIT P0, [R0+URZ+0x80], R3 ;  /* 0x00008003000075a7 */ /* 0x000ea400080011ff */
[----:B-12---:R-:W-:Y:S05]  /*4ab0*/  @!P0 BRA `(.L_x_80) ;  /* 0x0000006c00408947 */ /* 0x006fea0003800000 */
.L_x_162:
[----:B------:R-:W4:Y:S01]  /*4ac0*/  LDC.64 R12, c[0x0][0xb10] ;  /* 0x0002c400ff0c7b82 */ /* 0x000f220000000a00 */
[----:B------:R-:W3:Y:S01]  /*4ad0*/  LDS.128 R16, [R16+0xf0] ;  /* 0x0000f00010107984 */ /* 0x000ee20000000c00 */
[----:B-1----:R-:W-:Y:S01]  /*4ae0*/  ISETP.NE.AND P1, PT, R73, 0x1, PT ;  /* 0x000000014900780c */ /* 0x002fe20003f25270 */
[----:B--2---:R-:W-:Y:S01]  /*4af0*/  VIADD R0, R0, 0x90 ;  /* 0x0000009000007836 */ /* 0x004fe20000000000 */
[----:B------:R-:W-:Y:S04]  /*4b00*/  ISETP.GE.AND P0, PT, R72, 0x1, PT ;  /* 0x000000014800780c */ /* 0x000fe80003f06270 */
[----:B------:R-:W1:Y:S01]  /*4b10*/  LDC.64 R10, c[0x0][0xb18] ;  /* 0x0002c600ff0a7b82 */ /* 0x000e620000000a00 */
[----:B------:R-:W-:Y:S01]  /*4b20*/  PRMT R0, RZ, 0x654, R0 ;  /* 0x00000654ff007816 */ /* 0x000fe20000000000 */
[----:B------:R-:W-:Y:S01]  /*4b30*/  @!PT LDS RZ, [RZ] ;  /* 0x00000000fffff984 */ /* 0x000fe20000000800 */
[----:B------:R-:W-:Y:S01]  /*4b40*/  @!PT LDS RZ, [RZ] ;  /* 0x00000000fffff984 */ /* 0x000fe20000000800 */
[----:B------:R-:W-:Y:S01]  /*4b50*/  @!PT LDS RZ, [RZ] ;  /* 0x00000000fffff984 */ /* 0x000fe20000000800 */
[----:B------:R-:W-:Y:S01]  /*4b60*/  @!PT LDS RZ, [RZ] ;  /* 0x00000000fffff984 */ /* 0x000fe20000000800 */
[----:B------:R2:W-:Y:S06]  /*4b70*/  MEMBAR.ALL.CTA ;  /* 0x0000000000007992 */ /* 0x0005ec0000008000 */
[----:B--2---:R-:W2:Y:S01]  /*4b80*/  FENCE.VIEW.ASYNC.S ;  /* 0x00000000000073c6 */ /* 0x004ea20000000000 */
[----:B------:R-:W1:Y:S08]  /*4b90*/  @!P1 LDC R14, c[0x0][0xb20] ;  /* 0x0002c800ff0e9b82 */ /* 0x000e700000000800 */
[----:B------:R-:W1:Y:S01]  /*4ba0*/  @!P1 LDC R9, c[0x0][0xb0c] ;  /* 0x0002c300ff099b82 */ /* 0x000e620000000800 */
[----:B--2---:R2:W-:Y:S01]  /*4bb0*/  SYNCS.ARRIVE.TRANS64.RED.A1T0 RZ, [R0+URZ], RZ ;  /* 0x000000ff00ff79a7 */ /* 0x0045e200081004ff */
[----:B---3--:R-:W-:Y:S04]  /*4bc0*/  LOP3.LUT P4, RZ, R18, 0x1, RZ, 0xc0, !PT ;  /* 0x0000000112ff7812 */ /* 0x008fe8000788c0ff */
[----:B------:R-:W-:Y:S09]  /*4bd0*/  P2R R190, PR, RZ, 0x10 ;  /* 0x00000010ffbe7803 */ /* 0x000ff20000000000 */
[----:B------:R-:W-:Y:S02]  /*4be0*/  @P4 MOV R77, R16 ;  /* 0x00000010004d4202 */ /* 0x000fe40000000f00 */
[----:B------:R-:W-:Y:S01]  /*4bf0*/  @P4 LOP3.LUT R75, R17, 0xffff, RZ, 0xc0, !PT ;  /* 0x0000ffff114b4812 */ /* 0x000fe200078ec0ff */
[----:B--2-4-:R-:W-:Y:S06]  /*4c00*/  @!P0 BRA `(.L_x_81) ;  /* 0x0000000000a48947 */ /* 0x014fec0003800000 */
[----:B------:R-:W-:Y:S01]  /*4c10*/  IMAD.HI.U32 R23, R178, R71, RZ ;  /* 0x00000047b2177227 */ /* 0x000fe200078e00ff */
[----:B------:R-:W-:Y:S02]  /*4c20*/  ISETP.NE.AND P0, PT, R70, 0x1, PT ;  /* 0x000000014600780c */ /* 0x000fe40003f05270 */
[----:B------:R-:W-:Y:S01]  /*4c30*/  ISETP.NE.AND P2, PT, R72, 0x1, PT ;  /* 0x000000014800780c */ /* 0x000fe20003f45270 */
[----:B------:R-:W-:Y:S01]  /*4c40*/  IMAD.HI.U32 R22, R177, R168, RZ ;  /* 0x000000a8b1167227 */ /* 0x000fe200078e00ff */
[----:B------:R-:W-:Y:S02]  /*4c50*/  SHF.R.U32.HI R23, RZ, R174, R23 ;  /* 0x000000aeff177219 */ /* 0x000fe40000011617 */
[----:B------:R-:W-:Y:S01]  /*4c60*/  ISETP.NE.AND P3, PT, R74, 0x1, PT ;  /* 0x000000014a00780c */ /* 0x000fe20003f65270 */
[----:B------:R-:W-:Y:S01]  /*4c70*/  IMAD.HI.U32 R26, R77, R168, RZ ;  /* 0x000000a84d1a7227 */ /* 0x000fe200078e00ff */
[----:B------:R-:W-:Y:S02]  /*4c80*/  SHF.R.U32.HI R22, RZ, R169, R22 ;  /* 0x000000a9ff167219 */ /* 0x000fe40000011616 */
[----:B------:R-:W-:Y:S01]  /*4c90*/  SEL R3, R178, R23, !P0 ;  /* 0x00000017b2037207 */ /* 0x000fe20004000000 */
[----:B------:R-:W-:Y:S01]  /*4ca0*/  IMAD.HI.U32 R23, R75, R71, RZ ;  /* 0x000000474b177227 */ /* 0x000fe200078e00ff */
[----:B------:R-:W-:Y:S02]  /*4cb0*/  SEL R7, R177, R22, !P3 ;  /* 0x00000016b1077207 */ /* 0x000fe40005800000 */
[----:B------:R-:W-:Y:S01]  /*4cc0*/  SHF.R.U32.HI R26, RZ, R169, R26 ;  /* 0x000000a9ff1a7219 */ /* 0x000fe2000001161a */
[-C--:B------:R-:W-:Y:S04]  /*4cd0*/  IMAD.HI.U32 R22, R3, R68.reuse, RZ ;  /* 0x0000004403167227 */ /* 0x080fe800078e00ff */
[----:B------:R-:W-:Y:S01]  /*4ce0*/  IMAD.HI.U32 R24, R7, R68, RZ ;  /* 0x0000004407187227 */ /* 0x000fe200078e00ff */
[-C--:B------:R-:W-:Y:S02]  /*4cf0*/  @P2 SHF.R.U32.HI R3, RZ, R69.reuse, R22 ;  /* 0x00000045ff032219 */ /* 0x080fe40000011616 */
[----:B------:R-:W-:Y:S02]  /*4d00*/  SHF.R.U32.HI R22, RZ, R174, R23 ;  /* 0x000000aeff167219 */ /* 0x000fe40000011617 */
[----:B------:R-:W-:Y:S01]  /*4d10*/  @P2 SHF.R.U32.HI R7, RZ, R69, R24 ;  /* 0x00000045ff072219 */ /* 0x000fe20000011618 */
[C---:B------:R-:W-:Y:S01]  /*4d20*/  IMAD R2, R72.reuse, R3, RZ ;  /* 0x0000000348027224 */ /* 0x040fe200078e02ff */
[----:B------:R-:W-:Y:S02]  /*4d30*/  SEL R5, R75, R22, !P0 ;  /* 0x000000164b057207 */ /* 0x000fe40004000000 */
[----:B------:R-:W-:Y:S01]  /*4d40*/  SEL R3, R77, R26, !P3 ;  /* 0x0000001a4d037207 */ /* 0x000fe20005800000 */
[----:B------:R-:W-:Y:S01]  /*4d50*/  IMAD R4, R72, R7, RZ ;  /* 0x0000000748047224 */ /* 0x000fe200078e02ff */
[C---:B------:R-:W-:Y:S01]  /*4d60*/  ISETP.GE.AND P0, PT, R5.reuse, R2, PT ;  /* 0x000000020500720c */ /* 0x040fe20003f06270 */
[----:B------:R-:W-:Y:S03]  /*4d70*/  IMAD.HI.U32 R6, R5, R68, RZ ;  /* 0x0000004405067227 */ /* 0x000fe600078e00ff */
[----:B------:R-:W-:Y:S01]  /*4d80*/  ISETP.GE.OR P0, PT, R3, R4, P0 ;  /* 0x000000040300720c */ /* 0x000fe20000706670 */
[----:B------:R-:W-:Y:S01]  /*4d90*/  IMAD.MOV R4, RZ, RZ, -R3 ;  /* 0x000000ffff047224 */ /* 0x000fe200078e0a03 */
[-C--:B------:R-:W-:Y:S03]  /*4da0*/  SHF.R.U32.HI R6, RZ, R69.reuse, R6 ;  /* 0x00000045ff067219 */ /* 0x080fe60000011606 */
[----:B------:R-:W-:Y:S01]  /*4db0*/  IMAD R77, R74, R4, R77 ;  /* 0x000000044a4d7224 */ /* 0x000fe200078e024d */
[----:B------:R-:W-:Y:S05]  /*4dc0*/  SEL R15, R5, R6, !P2 ;  /* 0x00000006050f7207 */ /* 0x000fea0005000000 */
[----:B------:R-:W-:Y:S02]  /*4dd0*/  IMAD.MOV R6, RZ, RZ, -R15 ;  /* 0x000000ffff067224 */ /* 0x000fe400078e0a0f */
[C---:B------:R-:W-:Y:S04]  /*4de0*/  @!P0 IMAD.HI.U32 R2, R3.reuse, R68, RZ ;  /* 0x0000004403028227 */ /* 0x040fe800078e00ff */
[----:B------:R-:W-:Y:S01]  /*4df0*/  IMAD R6, R72, R6, R5 ;  /* 0x0000000648067224 */ /* 0x000fe200078e0205 */
[----:B------:R-:W-:Y:S04]  /*4e00*/  @!P0 SHF.R.U32.HI R2, RZ, R69, R2 ;  /* 0x00000045ff028219 */ /* 0x000fe80000011602 */
[----:B------:R-:W-:Y:S02]  /*4e10*/  @!P0 SEL R0, R3, R2, !P2 ;  /* 0x0000000203008207 */ /* 0x000fe40005000000 */
[----:B------:R-:W-:Y:S02]  /*4e20*/  IADD3 R2, PT, PT, -R5, RZ, RZ ;  /* 0x000000ff05027210 */ /* 0x000fe40007ffe1ff */
[----:B------:R-:W-:Y:S01]  /*4e30*/  @!P0 IADD3 R8, PT, PT, R15, -R0, RZ ;  /* 0x800000000f088210 */ /* 0x000fe20007ffe0ff */
[----:B------:R-:W-:Y:S02]  /*4e40*/  @!P0 IMAD R0, R7, R6, R0 ;  /* 0x0000000607008224 */ /* 0x000fe400078e0200 */
[----:B------:R-:W-:Y:S02]  /*4e50*/  IMAD R75, R70, R2, R75 ;  /* 0x00000002464b7224 */ /* 0x000fe400078e024b */
[----:B------:R-:W-:Y:S02]  /*4e60*/  @!P0 IMAD R5, R8, R72, R3 ;  /* 0x0000004808058224 */ /* 0x000fe400078e0203 */
[----:B------:R-:W-:Y:S04]  /*4e70*/  @!P0 IMAD.MOV.U32 R3, RZ, RZ, R0 ;  /* 0x000000ffff038224 */ /* 0x000fe800078e0000 */
[----:B------:R-:W-:Y:S02]  /*4e80*/  IMAD R77, R3, R74, R77 ;  /* 0x0000004a034d7224 */ /* 0x000fe400078e024d */
[----:B------:R-:W-:Y:S07]  /*4e90*/  IMAD R75, R5, R70, R75 ;  /* 0x00000046054b7224 */ /* 0x000fee00078e024b */
.L_x_81:
[----:B-1----:R-:W-:Y:S01]  /*4ea0*/  @!P1 ISETP.NE.AND P0, PT, R10, 0x1, PT ;  /* 0x000000010a00980c */ /* 0x002fe20003f05270 */
[----:B------:R-:W-:Y:S01]  /*4eb0*/  @!P1 IMAD.HI.U32 R0, R77, R12, RZ ;  /* 0x0000000c4d009227 */ /* 0x000fe200078e00ff */
[----:B------:R-:W-:Y:S01]  /*4ec0*/  @!P1 ISETP.NE.AND P2, PT, R9, 0x1, PT ;  /* 0x000000010900980c */ /* 0x000fe20003f45270 */
[----:B------:R-:W-:Y:S01]  /*4ed0*/  ULOP3.LUT UP0, URZ, UR48, 0x1b0, URZ, 0xc0, !UPT ;  /* 0x000001b030ff7892 */ /* 0x000fe2000f80c0ff */
[----:B------:R-:W-:Y:S01]  /*4ee0*/  R2UR UR42, R21 ;  /* 0x00000000152a72ca */ /* 0x000fe200000e0000 */
[----:B------:R-:W-:Y:S01]  /*4ef0*/  @!P1 IMAD.HI.U32 R3, R75, R11, RZ ;  /* 0x0000000b4b039227 */ /* 0x000fe200078e00ff */
[----:B------:R-:W-:Y:S02]  /*4f00*/  @!P1 SHF.R.U32.HI R0, RZ, R13, R0 ;  /* 0x0000000dff009219 */ /* 0x000fe40000011600 */
[----:B------:R-:W-:Y:S01]  /*4f10*/  R2UR UR41, R20 ;  /* 0x00000000142972ca */ /* 0x000fe200000e0000 */
[----:B------:R-:W-:Y:S01]  /*4f20*/  VIADD R191, R191, 0x1 ;  /* 0x00000001bfbf7836 */ /* 0x000fe20000000000 */
[----:B------:R-:W-:Y:S02]  /*4f30*/  @!P1 SHF.R.U32.HI R2, RZ, R14, R3 ;  /* 0x0000000eff029219 */ /* 0x000fe40000011603 */
[----:B------:R-:W-:Y:S02]  /*4f40*/  @!P1 SEL R3, R77, R0, !P2 ;  /* 0x000000004d039207 */ /* 0x000fe40005000000 */
[----:B------:R-:W-:Y:S02]  /*4f50*/  @!P1 SEL R2, R75, R2, !P0 ;  /* 0x000000024b029207 */ /* 0x000fe40004000000 */
[----:B------:R-:W-:Y:S01]  /*4f60*/  @P4 SHF.R.U32.HI R179, RZ, 0x10, R17 ;  /* 0x00000010ffb34819 */ /* 0x000fe20000011611 */
[----:B------:R-:W-:Y:S02]  /*4f70*/  USHF.L.U32 UR42, UR42, 0x7, URZ ;  /* 0x000000072a2a7899 */ /* 0x000fe400080006ff */
[----:B------:R-:W-:Y:S02]  /*4f80*/  @!P1 IMAD.IADD R0, R2, 0x1, -R3 ;  /* 0x0000000102009824 */ /* 0x000fe400078e0a03 */
[----:B------:R-:W-:Y:S01]  /*4f90*/  @!P1 IMAD.IADD R2, R3, 0x1, -R2 ;  /* 0x0000000103029824 */ /* 0x000fe200078e0a02 */
[----:B------:R-:W-:Y:S01]  /*4fa0*/  USHF.L.U32 UR41, UR41, 0x8, URZ ;  /* 0x0000000829297899 */ /* 0x000fe200080006ff */
[----:B------:R-:W-:Y:S02]  /*4fb0*/  @!P1 IMAD R77, R0, R9, R77 ;  /* 0x00000009004d9224 */ /* 0x000fe400078e024d */
[----:B------:R-:W-:Y:S01]  /*4fc0*/  @!P1 IMAD R75, R2, R10, R75 ;  /* 0x0000000a024b9224 */ /* 0x000fe200078e024b */
[----:B------:R-:W-:Y:S08]  /*4fd0*/  BRA.U !UP0, `(.L_x_82) ;  /* 0x0000000108407547 */ /* 0x000ff0000b800000 */
[----:B------:R-:W1:Y:S01]  /*4fe0*/  LDCU.64 UR8, c[0x4][0x88] ;  /* 0x01001100ff0877ac */ /* 0x000e620008000a00 */
[----:B------:R-:W-:Y:S01]  /*4ff0*/  MOV R3, 0x0 ;  /* 0x0000000000037802 */ /* 0x000fe20000000f00 */
[----:B------:R-:W-:Y:S02]  /*5000*/  HFMA2 R12, -RZ, RZ, 0, 5.9604644775390625e-08 ;  /* 0x00000001ff0c7431 */ /* 0x000fe400000001ff */
[----:B------:R-:W-:Y:S02]  /*5010*/  IMAD.MOV.U32 R8, RZ, RZ, 0x70 ;  /* 0x00000070ff087424 */ /* 0x000fe400078e00ff */
[----:B------:R-:W-:Y:S01]  /*5020*/  IMAD.MOV.U32 R13, RZ, RZ, RZ ;  /* 0x000000ffff0d7224 */ /* 0x000fe200078e00ff */
[----:B------:R-:W2:Y:S01]  /*5030*/  LDCU.64 UR6, c[0x4][0x90] ;  /* 0x01001200ff0677ac */ /* 0x000ea20008000a00 */
[----:B------:R-:W3:Y:S01]  /*5040*/  LDC.64 R2, c[0x4][R3] ;  /* 0x0100000003027b82 */ /* 0x000ee20000000a00 */
[----:B------:R-:W4:Y:S01]  /*5050*/  LDCU.64 UR4, c[0x4][0x8] ;  /* 0x01000100ff0477ac */ /* 0x000f220008000a00 */
[----:B-1----:R-:W-:Y:S01]  /*5060*/  MOV R5, UR9 ;  /* 0x0000000900057c02 */ /* 0x002fe20008000f00 */
[----:B------:R-:W-:Y:S01]  /*5070*/  IMAD.U32 R4, RZ, RZ, UR8 ;  /* 0x00000008ff047e24 */ /* 0x000fe2000f8e00ff */
[----:B--2---:R-:W-:Y:S01]  /*5080*/  MOV R7, UR7 ;  /* 0x0000000700077c02 */ /* 0x004fe20008000f00 */
[----:B------:R-:W-:Y:S01]  /*5090*/  IMAD.U32 R6, RZ, RZ, UR6 ;  /* 0x00000006ff067e24 */ /* 0x000fe2000f8e00ff */
[----:B----4-:R-:W-:Y:S01]  /*50a0*/  MOV R11, UR5 ;  /* 0x00000005000b7c02 */ /* 0x010fe20008000f00 */
[----:B------:R-:W-:Y:S02]  /*50b0*/  IMAD.U32 R10, RZ, RZ, UR4 ;  /* 0x00000004ff0a7e24 */ /* 0x000fe4000f8e00ff */
[----:B------:R-:W-:Y:S07]  /*50c0*/  LEPC R20, `(.L_x_82) ;  /* 0x000000001014794e */ /* 0x000fee0000000000 */
[----:B---3-5:R-:W-:Y:S05]  /*50d0*/  CALL.ABS.NOINC R2 ;  /* 0x0000000002007343 */ /* 0x028fea0003c00000 */
.L_x_82:
[----:B------:R-:W-:Y:S01]  /*50e0*/  LOP3.LUT P0, RZ, R188, 0x1b0, RZ, 0xc0, !PT ;  /* 0x000001b0bcff7812 */ /* 0x000fe2000780c0ff */
[----:B------:R-:W-:Y:S11]  /*50f0*/  BSSY.RECONVERGENT B6, `(.L_x_83) ;  /* 0x0000013000067945 */ /* 0x000ff60003800200 */
[----:B------:R-:W-:Y:S01]  /*5100*/  @!UPT UIADD3 URZ, UPT, UPT, URZ, URZ, URZ ;  /* 0x000000fffffff290 */ /* 0x000fe2000fffe0ff */
[----:B------:R-:W-:Y:S05]  /*5110*/  @!P0 BRA `(.L_x_84) ;  /* 0x0000000000408947 */ /* 0x000fea0003800000 */
        /* <DEDUP_REMOVED lines=16> */
.L_x_84:
[----:B------:R-:W-:Y:S05]  /*5220*/  BSYNC.RECONVERGENT B6 ;  /* 0x0000000000067941 */ /* 0x000fea0003800200 */
.L_x_83:
[----:B------:R-:W-:Y:S01]  /*5230*/  ISETP.NE.U32.AND P4, PT, R166, RZ, PT ;  /* 0x000000ffa600720c */ /* 0x000fe20003f85070 */
[----:B------:R-:W-:Y:S01]  /*5240*/  UISETP.NE.AND UP2, UPT, UR50, URZ, UPT ;  /* 0x000000ff3200728c */ /* 0x000fe2000bf45270 */
[----:B------:R-:W-:Y:S01]  /*5250*/  ISETP.NE.U32.AND P2, PT, RZ, UR38, PT ;  /* 0x00000026ff007c0c */ /* 0x000fe2000bf45070 */
[----:B------:R-:W-:Y:S01]  /*5260*/  UISETP.NE.U32.AND UP1, UPT, UR44, URZ, UPT ;  /* 0x000000ff2c00728c */ /* 0x000fe2000bf25070 */
[----:B------:R-:W-:Y:S01]  /*5270*/  ISETP.NE.AND.EX P4, PT, R167, RZ, PT, P4 ;  /* 0x000000ffa700720c */ /* 0x000fe20003f85340 */
[----:B------:R-:W-:Y:S01]  /*5280*/  UPLOP3.LUT UP0, UPT, UPT, UPT, UPT, 0x40, 0x4 ;  /* 0x000000000004789c */ /* 0x000fe20003f0e870 */
[----:B------:R-:W-:Y:S01]  /*5290*/  ISETP.NE.AND.EX P2, PT, RZ, UR39, PT, P2 ;  /* 0x00000027ff007c0c */ /* 0x000fe2000bf45320 */
[----:B------:R-:W-:Y:S01]  /*52a0*/  UISETP.NE.AND.EX UP1, UPT, UR45, URZ, UPT, UP1 ;  /* 0x000000ff2d00728c */ /* 0x000fe2000bf25310 */
[----:B------:R-:W-:Y:S04]  /*52b0*/  PLOP3.LUT P1, PT, PT, PT, UP2, 0x80, 0x8 ;  /* 0x000000000008781c */ /* 0x000fe80003f2f028 */
[----:B------:R-:W-:Y:S06]  /*52c0*/  @UP2 UPLOP3.LUT UP0, UPT, UPT, UPT, UP1, 0x80, 0x8 ;  /* 0x000000000008289c */ /* 0x000fec0003f0f010 */
[----:B------:R-:W-:Y:S01]  /*52d0*/  PLOP3.LUT P0, PT, PT, PT, UP0, 0x80, 0x8 ;  /* 0x000000000008781c */ /* 0x000fe20003f0f008 */
[----:B------:R-:W-:Y:S01]  /*52e0*/  @!UPT UIADD3 URZ, UPT, UPT, URZ, URZ, URZ ;  /* 0x000000fffffff290 */ /* 0x000fe2000fffe0ff */
[----:B------:R-:W-:Y:S11]  /*52f0*/  BRA.U !UP1, `(.L_x_85) ;  /* 0x0000000109387547 */ /* 0x000ff6000b800000 */
[----:B------:R-:W-:Y:S01]  /*5300*/  UISETP.NE.U32.AND UP0, UPT, UR38, URZ, UPT ;  /* 0x000000ff2600728c */ /* 0x000fe2000bf05070 */
[----:B------:R-:W-:Y:S02]  /*5310*/  HFMA2 R0, -RZ, RZ, 0, 5.9604644775390625e-08 ;  /* 0x00000001ff007431 */ /* 0x000fe400000001ff */
[----:B------:R-:W-:Y:S01]  /*5320*/  IMAD.MOV.U32 R171, RZ, RZ, 0x1 ;  /* 0x00000001ffab7424 */ /* 0x000fe200078e00ff */
[----:B------:R-:W-:Y:S06]  /*5330*/  UISETP.NE.AND.EX UP0, UPT, UR39, URZ, UPT, UP0 ;  /* 0x000000ff2700728c */ /* 0x000fec000bf05300 */
[----:B------:R-:W-:Y:S05]  /*5340*/  PLOP3.LUT P3, PT, PT, PT, UP0, 0x80, 0x8 ;  /* 0x000000000008781c */ /* 0x000fea0003f6f008 */
[----:B------:R-:W1:Y:S01]  /*5350*/  @UP0 LDCU.64 UR6, c[0x0][0x888] ;  /* 0x00011100ff0607ac */ /* 0x000e620008000a00 */
[----:B------:R-:W-:Y:S07]  /*5360*/  @UP0 UIMAD UR4, UR36, UR44, URZ ;  /* 0x0000002c240402a4 */ /* 0x000fee000f8e02ff */
[----:B------:R-:W-:Y:S01]  /*5370*/  @!P3 PRMT R171, R0, 0x7610, R171 ;  /* 0x0000761000abb816 */ /* 0x000fe200000000ab */
[----:B-1----:R-:W-:Y:S03]  /*5380*/  @UP0 UIMAD.WIDE UR6, UR4, 0x4, UR6 ;  /* 0x00000004040608a5 */ /* 0x002fe6000f8e0206 */
[----:B------:R-:W1:Y:S03]  /*5390*/  @!UP0 LDCU UR4, c[0x0][0x880] ;  /* 0x00011000ff0487ac */ /* 0x000e660008000800 */
[----:B------:R-:W-:Y:S01]  /*53a0*/  IMAD.U32 R2, RZ, RZ, UR6 ;  /* 0x00000006ff027e24 */ /* 0x000fe2000f8e00ff */
[----:B------:R-:W-:Y:S05]  /*53b0*/  MOV R3, UR7 ;  /* 0x0000000700037c02 */ /* 0x000fea0008000f00 */
[----:B-----5:R2:W5:Y:S02]  /*53c0*/  @P3 LDG.E R81, desc[UR46][R2.64] ;  /* 0x0000002e02513981 */ /* 0x020564000c1e1900 */
[----:B-12---:R-:W-:Y:S02]  /*53d0*/  @!P3 IMAD.U32 R81, RZ, RZ, UR4 ;  /* 0x00000004ff51be24 */ /* 0x006fe4000f8e00ff */
.L_x_85:
[----:B------:R-:W-:Y:S05]  /*53e0*/  @!P4 BRA `(.L_x_86) ;  /* 0x000000000020c947 */ /* 0x000fea0003800000 */
[----:B------:R-:W-:Y:S04]  /*53f0*/  ISETP.NE.U32.AND P3, PT, R164, RZ, PT ;  /* 0x000000ffa400720c */ /* 0x000fe80003f65070 */
[----:B------:R-:W-:Y:S11]  /*5400*/  ISETP.NE.AND.EX P3, PT, R165, RZ, PT, P3 ;  /* 0x000000ffa500720c */ /* 0x000ff60003f65330 */
[----:B------:R-:W-:Y:S02]  /*5410*/  @!UPT UIADD3 URZ, UPT, UPT, URZ, URZ, URZ ;  /* 0x000000fffffff290 */ /* 0x000fe4000fffe0ff */
[----:B------:R-:W1:Y:S01]  /*5420*/  @P3 LDC.64 R2, c[0x0][0x8a8] ;  /* 0x00022a00ff023b82 */ /* 0x000e620000000a00 */
[----:B------:R-:W-:Y:S04]  /*5430*/  @P3 IMAD R0, R166, UR36, RZ ;  /* 0x00000024a6003c24 */ /* 0x000fe8000f8e02ff */
[----:B-1----:R-:W-:Y:S05]  /*5440*/  @P3 IMAD.WIDE R2, R0, 0x4, R2 ;  /* 0x0000000400023825 */ /* 0x002fea00078e0202 */
[----:B-----5:R1:W5:Y:S02]  /*5450*/  @P3 LDG.E R78, desc[UR46][R2.64] ;  /* 0x0000002e024e3981 */ /* 0x020364000c1e1900 */
[----:B-1----:R-:W2:Y:S02]  /*5460*/  @!P3 LDC R78, c[0x0][0x8a0] ;  /* 0x00022800ff4ebb82 */ /* 0x002ea40000000800 */
.L_x_86:
[----:B-----5:R-:W-:Y:S01]  /*5470*/  FSETP.NEU.AND P4, PT, R81, RZ, PT ;  /* 0x000000ff5100720b */ /* 0x020fe20003f8d000 */
[----:B------:R-:W-:Y:S01]  /*5480*/  BSSY B1, `(.L_x_87) ;  /* 0x0000047000017945 */ /* 0x000fe20003800000 */
[----:B------:R-:W-:Y:S01]  /*5490*/  SEL R5, RZ, 0xffffffff, P2 ;  /* 0xffffffffff057807 */ /* 0x000fe20001000000 */
[----:B------:R-:W-:Y:S01]  /*54a0*/  IMAD.MOV.U32 R196, RZ, RZ, 0x1 ;  /* 0x00000001ffc47424 */ /* 0x000fe200078e00ff */
[----:B------:R-:W-:Y:S01]  /*54b0*/  LOP3.LUT P3, RZ, R171, 0xff, RZ, 0xc0, !PT ;  /* 0x000000ffabff7812 */ /* 0x000fe2000786c0ff */
[C---:B------:R-:W-:Y:S01]  /*54c0*/  IMAD R80, R76.reuse, 0x100, R79 ;  /* 0x000001004c507824 */ /* 0x040fe200078e024f */
[----:B------:R-:W-:Y:S02]  /*54d0*/  @P1 SEL R0, RZ, 0xffffffff, P4 ;  /* 0xffffffffff001807 */ /* 0x000fe40002000000 */
[----:B------:R-:W-:Y:S02]  /*54e0*/  CS2R R162, SRZ ;  /* 0x0000000000a27805 */ /* 0x000fe4000001ff00 */
[----:B------:R-:W-:Y:S02]  /*54f0*/  LEA R3, R181, UR49, 0x3 ;  /* 0x00000031b5037c11 */ /* 0x000fe4000f8e18ff */
[----:B------:R-:W-:Y:S02]  /*5500*/  CS2R R160, SRZ ;  /* 0x0000000000a07805 */ /* 0x000fe4000001ff00 */
[----:B------:R-:W-:Y:S02]  /*5510*/  @P0 SEL R0, R5, R0, !P3 ;  /* 0x0000000005000207 */ /* 0x000fe40005800000 */
[----:B------:R-:W-:Y:S02]  /*5520*/  CS2R R158, SRZ ;  /* 0x00000000009e7805 */ /* 0x000fe4000001ff00 */
[----:B------:R-:W-:Y:S02]  /*5530*/  LEA R193, R76, UR49, 0x3 ;  /* 0x000000314cc17c11 */ /* 0x000fe4000f8e18ff */
[----:B------:R-:W-:Y:S02]  /*5540*/  CS2R R156, SRZ ;  /* 0x00000000009c7805 */ /* 0x000fe4000001ff00 */
[----:B------:R-:W-:Y:S02]  /*5550*/  @P1 LOP3.LUT R0, R0, 0x1, RZ, 0xc0, !PT ;  /* 0x0000000100001812 */ /* 0x000fe400078ec0ff */
[----:B------:R-:W-:Y:S02]  /*5560*/  CS2R R154, SRZ ;  /* 0x00000000009a7805 */ /* 0x000fe4000001ff00 */
[----:B------:R-:W-:Y:S02]  /*5570*/  SHF.L.U32 R2, R183, 0x1f, RZ ;  /* 0x0000001fb7027819 */ /* 0x000fe400000006ff */
[----:B------:R-:W-:Y:S02]  /*5580*/  CS2R R152, SRZ ;  /* 0x0000000000987805 */ /* 0x000fe4000001ff00 */
[----:B------:R-:W-:Y:S02]  /*5590*/  ISETP.NE.U32.OR P6, PT, R0, 0x1, !P1 ;  /* 0x000000010000780c */ /* 0x000fe40004fc5470 */
[----:B------:R-:W-:Y:S02]  /*55a0*/  CS2R R150, SRZ ;  /* 0x0000000000967805 */ /* 0x000fe4000001ff00 */
[----:B------:R-:W-:Y:S02]  /*55b0*/  PLOP3.LUT P2, PT, PT, PT, UP1, 0x80, 0x8 ;  /* 0x000000000008781c */ /* 0x000fe40003f4f018 */
[----:B------:R-:W-:Y:S02]  /*55c0*/  CS2R R148, SRZ ;  /* 0x0000000000947805 */ /* 0x000fe4000001ff00 */
[----:B------:R-:W-:Y:S02]  /*55d0*/  SEL R0, RZ, 0xffffffff, P4 ;  /* 0xffffffffff007807 */ /* 0x000fe40002000000 */
[----:B------:R-:W-:Y:S03]  /*55e0*/  P2R R198, PR, RZ, 0x40 ;  /* 0x00000040ffc67803 */ /* 0x000fe60000000000 */
[----:B------:R-:W-:Y:S04]  /*55f0*/  @P6 SHF.L.U32 R4, R180, 0x1f, RZ ;  /* 0x0000001fb4046819 */ /* 0x000fe800000006ff */
[----:B------:R-:W-:Y:S01]  /*5600*/  @P2 SEL R0, R5, R0, !P3 ;  /* 0x0000000005002207 */ /* 0x000fe20005800000 */
[----:B------:R-:W1:Y:S03]  /*5610*/  @P6 SYNCS.PHASECHK.TRANS64.TRYWAIT P1, [R3+URZ+0x30], R4 ;  /* 0x00003004030065a7 */ /* 0x000e6600080211ff */
[----:B------:R-:W-:Y:S04]  /*5620*/  LOP3.LUT R0, R0, 0x1, RZ, 0xc0, !PT ;  /* 0x0000000100007812 */ /* 0x000fe800078ec0ff */
[----:B------:R-:W-:Y:S04]  /*5630*/  ISETP.NE.U32.AND P5, PT, R0, 0x1, PT ;  /* 0x000000010000780c */ /* 0x000fe80003fa5070 */
[----:B------:R-:W-:Y:S01]  /*5640*/  P2R R197, PR, RZ, 0x20 ;  /* 0x00000020ffc57803 */ /* 0x000fe20000000000 */
[----:B------:R3:W4:Y:S01]  /*5650*/  SYNCS.PHASECHK.TRANS64.TRYWAIT P0, [R193+URZ+0xa0], R2 ;  /* 0x0000a002c10075a7 */ /* 0x00072200080011ff */
[----:B-1----:R-:W-:Y:S01]  /*5660*/  @P6 SEL R196, RZ, 0x1, !P1 ;  /* 0x00000001ffc46807 */ /* 0x002fe20004800000 */
[----:B---3--:R-:W-:Y:S06]  /*5670*/  @!P6 BRA `(.L_x_88) ;  /* 0x00000000009ce947 */ /* 0x008fec0003800000 */
[----:B------:R-:W-:Y:S01]  /*5680*/  @P5 IMAD R6, R181, 0x2000, R186 ;  /* 0x00002000b5065824 */ /* 0x000fe200078e02ba */
[----:B------:R-:W-:Y:S01]  /*5690*/  ISETP.NE.AND P1, PT, R196, RZ, PT ;  /* 0x000000ffc400720c */ /* 0x000fe20003f25270 */
[----:B------:R-:W-:Y:S01]  /*56a0*/  BSSY B0, `(.L_x_89) ;  /* 0x0000010000007945 */ /* 0x000fe20003800000 */
[----:B------:R-:W-:Y:S01]  /*56b0*/  CS2R R150, SRZ ;  /* 0x0000000000967805 */ /* 0x000fe2000001ff00 */
[--C-:B------:R-:W-:Y:S01]  /*56c0*/  @P5 IMAD R7, R187, -0x10, R6.reuse ;  /* 0xfffffff0bb075824 */ /* 0x100fe200078e0206 */
[----:B------:R-:W-:Y:S01]  /*56d0*/  CS2R R148, SRZ ;  /* 0x0000000000947805 */ /* 0x000fe2000001ff00 */
[----:B------:R-:W-:Y:S01]  /*56e0*/  @P5 IMAD R5, R185, -0x10, R6 ;  /* 0xfffffff0b9055824 */ /* 0x000fe200078e0206 */
[----:B------:R-:W-:Y:S01]  /*56f0*/  CS2R R158, SRZ ;  /* 0x00000000009e7805 */ /* 0x000fe2000001ff00 */
[----:B------:R-:W-:Y:S01]  /*5700*/  @P5 IMAD R4, R184, 0x10, R7 ;  /* 0x00000010b8045824 */ /* 0x000fe200078e0207 */
[----:B------:R-:W-:Y:S02]  /*5710*/  CS2R R156, SRZ ;  /* 0x00000000009c7805 */ /* 0x000fe4000001ff00 */
[----:B------:R-:W-:Y:S02]  /*5720*/  CS2R R154, SRZ ;  /* 0x00000000009a7805 */ /* 0x000fe4000001ff00 */
[----:B------:R-:W-:Y:S02]  /*5730*/  CS2R R152, SRZ ;  /* 0x0000000000987805 */ /* 0x000fe4000001ff00 */
[----:B------:R-:W-:Y:S02]  /*5740*/  CS2R R162, SRZ ;  /* 0x0000000000a27805 */ /* 0x000fe4000001ff00 */
[----:B------:R-:W-:Y:S01]  /*5750*/  CS2R R160, SRZ ;  /* 0x0000000000a07805 */ /* 0x000fe2000001ff00 */
[----:B------:R-:W-:Y:S06]  /*5760*/  @P1 BRA `(.L_x_90) ;  /* 0x00000000000c1947 */ /* 0x000fec0003800000 */
[----:B------:R-:W-:Y:S04]  /*5770*/  SHF.L.U32 R0, R180, 0x1f, RZ ;  /* 0x0000001fb4007819 */ /* 0x000fe800000006ff */
[----:B------:R-:W1:Y:S02]  /*5780*/  SYNCS.PHASECHK.TRANS64.TRYWAIT P1, [R3+URZ+0x30], R0 ;  /* 0x00003000030075a7 */ /* 0x000e6400080211ff */
[----:B-1----:R-:W-:Y:S05]  /*5790*/  @!P1 BRA `(.L_x_91) ;  /* 0x00000060001c9947 */ /* 0x002fea0003800000 */
.L_x_90:
[----:B------:R-:W-:Y:S05]  /*57a0*/  BSYNC B0 ;  /* 0x0000000000007941 */ /* 0x000fea0003800000 */
.L_x_89:
[----:B------:R-:W-:Y:S01]  /*57b0*/  ISETP.NE.AND P1, PT, R197, RZ, PT ;  /* 0x000000ffc500720c */ /* 0x000fe20003f25270 */
[----:B-1----:R-:W-:Y:S02]  /*57c0*/  VIADD R3, R3, 0x50 ;  /* 0x0000005003037836 */ /* 0x002fe40000000000 */
[----:B------:R-:W-:Y:S02]  /*57d0*/  IMAD.U32 R0, RZ, RZ, UR37 ;  /* 0x00000025ff007e24 */ /* 0x000fe4000f8e00ff */
[----:B------:R-:W-:Y:S03]  /*57e0*/  VIADD R181, R181, 0x1 ;  /* 0x00000001b5b57836 */ /* 0x000fe60000000000 */
[----:B------:R-:W-:Y:S05]  /*57f0*/  PRMT R0, R0, 0x654, R3 ;  /* 0x0000065400007816 */ /* 0x000fea0000000003 */
[----:B------:R1:W3:Y:S04]  /*5800*/  @P1 LDS.128 R148, [R6] ;  /* 0x0000000006941984 */ /* 0x0002e80000000c00 */
[----:B------:R1:W1:Y:S04]  /*5810*/  @P1 LDS.128 R156, [R5+0x20] ;  /* 0x00002000059c1984 */ /* 0x0002680000000c00 */
[----:B------:R1:W1:Y:S04]  /*5820*/  @P1 LDS.128 R152, [R7+0x10] ;  /* 0x0000100007981984 */ /* 0x0002680000000c00 */
[----:B------:R1:W1:Y:S01]  /*5830*/  @P1 LDS.128 R160, [R4+0x10] ;  /* 0x0000100004a01984 */ /* 0x0002620000000c00 */
[C---:B------:R-:W-:Y:S01]  /*5840*/  ISETP.NE.AND P1, PT, R181.reuse, 0x4, PT ;  /* 0x00000004b500780c */ /* 0x040fe20003f25270 */
[----:B------:R-:W-:Y:S01]  /*5850*/  @!PT LDS RZ, [RZ] ;  /* 0x00000000fffff984 */ /* 0x000fe20000000800 */
[----:B------:R-:W-:Y:S01]  /*5860*/  @!PT LDS RZ, [RZ] ;  /* 0x00000000fffff984 */ /* 0x000fe20000000800 */
[----:B------:R-:W-:Y:S01]  /*5870*/  @!PT LDS RZ, [RZ] ;  /* 0x00000000fffff984 */ /* 0x000fe20000000800 */
[----:B------:R-:W-:Y:S01]  /*5880*/  @!PT LDS RZ, [RZ] ;  /* 0x00000000fffff984 */ /* 0x000fe20000000800 */
[----:B------:R5:W-:Y:S06]  /*5890*/  MEMBAR.ALL.CTA ;  /* 0x0000000000007992 */ /* 0x000bec0000008000 */
[----:B-----5:R-:W5:Y:S01]  /*58a0*/  FENCE.VIEW.ASYNC.S ;  /* 0x00000000000073c6 */ /* 0x020f620000000000 */
[----:B------:R-:W-:Y:S02]  /*58b0*/  SEL R3, RZ, 0x1, P1 ;  /* 0x00000001ff037807 */ /* 0x000fe40000800000 */
[----:B------:R-:W-:Y:S02]  /*58c0*/  SEL R181, R181, RZ, P1 ;  /* 0x000000ffb5b57207 */ /* 0x000fe40000800000 */
[----:B------:R-:W-:Y:S01]  /*58d0*/  LOP3.LUT R180, R180, R3, RZ, 0x3c, !PT ;  /* 0x00000003b4b47212 */ /* 0x000fe200078e3cff */
[----:B-----5:R1:W-:Y:S06]  /*58e0*/  SYNCS.ARRIVE.TRANS64.RED.A1T0 RZ, [R0+URZ], RZ ;  /* 0x000000ff00ff79a7 */ /* 0x0203ec00081004ff */
.L_x_88:
[----:B------:R-:W-:Y:S05]  /*58f0*/  BSYNC B1 ;  /* 0x0000000000017941 */ /* 0x000fea0003800000 */
.L_x_87:
[----:B-1----:R-:W-:Y:S04]  /*5900*/  SHF.R.U32.HI R0, RZ, 0x15, R80 ;  /* 0x00000015ff007819 */ /* 0x002fe80000011650 */
[----:B------:R-:W-:Y:S01]  /*5910*/  LOP3.LUT P1, RZ, R0, 0x3, R173, 0x48, !PT ;  /* 0x0000000300ff7812 */ /* 0x000fe200078248ad */
[----:B------:R-:W-:Y:S01]  /*5920*/  @!UPT UIADD3 URZ, UPT, UPT, URZ, URZ, URZ ;  /* 0x000000fffffff290 */ /* 0x000fe2000fffe0ff */
[----:B----4-:R-:W-:Y:S11]  /*5930*/  @P0 BRA `(.L_x_92) ;  /* 0x0000000000080947 */ /* 0x010ff60003800000 */
[----:B------:R-:W1:Y:S02]  /*5940*/  SYNCS.PHASECHK.TRANS64.TRYWAIT P0, [R193+URZ+0xa0], R2 ;  /* 0x0000a002c10075a7 */ /* 0x000e6400080011ff */
[----:B-1----:R-:W-:Y:S05]  /*5950*/  @!P0 BRA `(.L_x_93) ;  /* 0x0000005c00c08947 */ /* 0x002fea0003800000 */
.L_x_92:
[----:B------:R-:W-:Y:S04]  /*5960*/  BSSY.RECONVERGENT B6, `(.L_x_94) ;  /* 0x0000012000067945 */ /* 0x000fe80003800200 */
[----:B------:R-:W-:Y:S05]  /*5970*/  @!P1 BRA `(.L_x_95) ;  /* 0x0000000000409947 */ /* 0x000fea0003800000 */
[----:B------:R-:W4:Y:S01]  /*5980*/  LDCU.64 UR8, c[0x4][0x78] ;  /* 0x01000f00ff0877ac */ /* 0x000f220008000a00 */
[----:B------:R-:W-:Y:S01]  /*5990*/  MOV R3, 0x0 ;  /* 0x0000000000037802 */ /* 0x000fe20000000f00 */
[----:B------:R-:W-:Y:S02]  /*59a0*/  HFMA2 R12, -RZ, RZ, 0, 5.9604644775390625e-08 ;  /* 0x00000001ff0c7431 */ /* 0x000fe400000001ff */
[----:B------:R-:W-:Y:S02]  /*59b0*/  IMAD.MOV.U32 R8, RZ, RZ, 0x192 ;  /* 0x00000192ff087424 */ /* 0x000fe400078e00ff */
[----:B------:R-:W-:Y:S01]  /*59c0*/  IMAD.MOV.U32 R13, RZ, RZ, RZ ;  /* 0x000000ffff0d7224 */ /* 0x000fe200078e00ff */
[----:B------:R-:W5:Y:S01]  /*59d0*/  LDCU.64 UR6, c[0x4][0x80] ;  /* 0x01001000ff0677ac */ /* 0x000f620008000a00 */
[----:B-1----:R-:W1:Y:S01]  /*59e0*/  LDC.64 R2, c[0x4][R3] ;  /* 0x0100000003027b82 */ /* 0x002e620000000a00 */
[----:B------:R-:W2:Y:S01]  /*59f0*/  LDCU.64 UR4, c[0x4][0x18] ;  /* 0x01000300ff0477ac */ /* 0x000ea20008000a00 */
[----:B----4-:R-:W-:Y:S01]  /*5a00*/  MOV R5, UR9 ;  /* 0x0000000900057c02 */ /* 0x010fe20008000f00 */
[----:B------:R-:W-:Y:S01]  /*5a10*/  IMAD.U32 R4, RZ, RZ, UR8 ;  /* 0x00000008ff047e24 */ /* 0x000fe2000f8e00ff */
[----:B-----5:R-:W-:Y:S01]  /*5a20*/  MOV R7, UR7 ;  /* 0x0000000700077c02 */ /* 0x020fe20008000f00 */
[----:B------:R-:W-:Y:S01]  /*5a30*/  IMAD.U32 R6, RZ, RZ, UR6 ;  /* 0x00000006ff067e24 */ /* 0x000fe2000f8e00ff */
[----:B--2---:R-:W-:Y:S01]  /*5a40*/  MOV R11, UR5 ;  /* 0x00000005000b7c02 */ /* 0x004fe20008000f00 */
[----:B------:R-:W-:Y:S02]  /*5a50*/  IMAD.U32 R10, RZ, RZ, UR4 ;  /* 0x00000004ff0a7e24 */ /* 0x000fe4000f8e00ff */
[----:B------:R-:W-:Y:S07]  /*5a60*/  LEPC R20, `(.L_x_95) ;  /* 0x000000001014794e */ /* 0x000fee0000000000 */
[----:B-1-3--:R-:W-:Y:S05]  /*5a70*/  CALL.ABS.NOINC R2 ;  /* 0x0000000002007343 */ /* 0x00afea0003c00000 */
.L_x_95:
[----:B------:R-:W-:Y:S05]  /*5a80*/  BSYNC.RECONVERGENT B6 ;  /* 0x0000000000067941 */ /* 0x000fea0003800200 */
.L_x_94:
[-C--:B---3--:R-:W-:Y:S01]  /*5a90*/  F2FP.F16.E4M3.UNPACK_B R83, R148.reuse ;  /* 0x00000094ff53723e */ /* 0x088fe200020006ff */
[----:B------:R-:W-:Y:S05]  /*5aa0*/  WARPSYNC.ALL ;  /* 0x0000000000007948 */ /* 0x000fea0003800000 */
[----:B------:R-:W-:Y:S01]  /*5ab0*/  R2UR UR4, R80 ;  /* 0x00000000500472ca */ /* 0x000fe200000e0000 */
[--C-:B------:R-:W-:Y:S01]  /*5ac0*/  HADD2.F32 R82, -RZ, R83.reuse.H0_H0 ;  /* 0x20000053ff527230 */ /* 0x100fe20000004100 */
[----:B------:R-:W-:Y:S01]  /*5ad0*/  F2FP.F16.E4M3.UNPACK_B R85, R148.H1 ;  /* 0x00000094ff55723e */ /* 0x000fe200030006ff */
[----:B------:R-:W-:Y:S01]  /*5ae0*/  HADD2.F32 R83, -RZ, R83.H1_H1 ;  /* 0x30000053ff537230 */ /* 0x000fe20000004100 */
[-C--:B------:R-:W-:Y:S01]  /*5af0*/  F2FP.F16.E4M3.UNPACK_B R87, R149.reuse ;  /* 0x00000095ff57723e */ /* 0x080fe200020006ff */
[----:B------:R-:W-:Y:S01]  /*5b00*/  BSSY.RECONVERGENT B0, `(.L_x_96) ;  /* 0x000011d000007945 */ /* 0x000fe20003800200 */
[----:B------:R-:W-:Y:S01]  /*5b10*/  F2FP.F16.E4M3.UNPACK_B R89, R149.H1 ;  /* 0x00000095ff59723e */ /* 0x000fe200030006ff */
[----:B------:R-:W-:Y:S01]  /*5b20*/  HADD2.F32 R84, -RZ, R85.H0_H0 ;  /* 0x20000055ff547230 */ /* 0x000fe20000004100 */
[-C--:B------:R-:W-:Y:S01]  /*5b30*/  F2FP.F16.E4M3.UNPACK_B R91, R150.reuse ;  /* 0x00000096ff5b723e */ /* 0x080fe200020006ff */
[----:B------:R-:W-:Y:S01]  /*5b40*/  HADD2.F32 R88, -RZ, R87.H1_H1 ;  /* 0x30000057ff587230 */ /* 0x000fe20000004100 */
[----:B------:R-:W-:Y:S01]  /*5b50*/  F2FP.F16.E4M3.UNPACK_B R93, R150.H1 ;  /* 0x00000096ff5d723e */ /* 0x000fe200030006ff */
[----:B------:R-:W-:Y:S01]  /*5b60*/  HADD2.F32 R86, -RZ, R85.H1_H1 ;  /* 0x30000055ff567230 */ /* 0x000fe20000004100 */
[-C--:B------:R-:W-:Y:S01]  /*5b70*/  F2FP.F16.E4M3.UNPACK_B R95, R151.reuse ;  /* 0x00000097ff5f723e */ /* 0x080fe200020006ff */
[----:B------:R-:W2:Y:S01]  /*5b80*/  LDTM.x64 R4, tmem[UR4] ;  /* 0x00000004000479ee */ /* 0x000ea20008340000 */
[----:B------:R-:W-:Y:S01]  /*5b90*/  F2FP.F16.E4M3.UNPACK_B R97, R151.H1 ;  /* 0x00000097ff61723e */ /* 0x000fe200030006ff */
[----:B------:R-:W-:Y:S01]  /*5ba0*/  HADD2.F32 R85, -RZ, R87.H0_H0 ;  /* 0x20000057ff557230 */ /* 0x000fe20000004100 */
[-C--:B------:R-:W-:Y:S01]  /*5bb0*/  F2FP.F16.E4M3.UNPACK_B R99, R152.reuse ;  /* 0x00000098ff63723e */ /* 0x080fe200020006ff */
[----:B------:R-:W-:Y:S01]  /*5bc0*/  HADD2.F32 R87, -RZ, R89.H0_H0 ;  /* 0x20000059ff577230 */ /* 0x000fe20000004100 */
[----:B------:R-:W-:Y:S01]  /*5bd0*/  F2FP.F16.E4M3.UNPACK_B R101, R152.H1 ;  /* 0x00000098ff65723e */ /* 0x000fe200030006ff */
[----:B------:R-:W-:Y:S01]  /*5be0*/  HADD2.F32 R92, -RZ, R91.H1_H1 ;  /* 0x3000005bff5c7230 */ /* 0x000fe20000004100 */
[----:B------:R-:W-:Y:S01]  /*5bf0*/  SHF.L.U32 R199, R176, 0x4, RZ ;  /* 0x00000004b0c77819 */ /* 0x000fe200000006ff */
[----:B------:R-:W-:Y:S01]  /*5c00*/  HADD2.F32 R96, -RZ, R95.H1_H1 ;  /* 0x3000005fff607230 */ /* 0x000fe20000004100 */
[----:B------:R-:W-:Y:S01]  /*5c10*/  SHF.L.U32 R207, R175, 0x4, RZ ;  /* 0x00000004afcf7819 */ /* 0x000fe200000006ff */
[----:B------:R-:W-:Y:S01]  /*5c20*/  HADD2.F32 R100, -RZ, R99.H1_H1 ;  /* 0x30000063ff647230 */ /* 0x000fe20000004100 */
[----:B------:R-:W-:Y:S01]  /*5c30*/  IADD3 R192, PT, PT, R186, R199, RZ ;  /* 0x000000c7bac07210 */ /* 0x000fe20007ffe0ff */
[----:B------:R-:W-:Y:S01]  /*5c40*/  HADD2.F32 R90, -RZ, R89.H1_H1 ;  /* 0x30000059ff5a7230 */ /* 0x000fe20000004100 */
[----:B------:R-:W-:Y:S01]  /*5c50*/  SHF.L.U32 R205, R184, 0x4, RZ ;  /* 0x00000004b8cd7819 */ /* 0x000fe200000006ff */
[----:B------:R-:W-:Y:S01]  /*5c60*/  HADD2.F32 R89, -RZ, R91.H0_H0 ;  /* 0x2000005bff597230 */ /* 0x000fe20000004100 */
[-C--:B------:R-:W-:Y:S01]  /*5c70*/  F2FP.F16.E4M3.UNPACK_B R103, R153.reuse ;  /* 0x00000099ff67723e */ /* 0x080fe200020006ff */
[--C-:B------:R-:W-:Y:S01]  /*5c80*/  HADD2.F32 R91, -RZ, R93.reuse.H0_H0 ;  /* 0x2000005dff5b7230 */ /* 0x100fe20000004100 */
[----:B------:R-:W-:Y:S01]  /*5c90*/  IADD3 R194, PT, PT, R205, R192, RZ ;  /* 0x000000c0cdc27210 */ /* 0x000fe20007ffe0ff */
[----:B------:R-:W-:Y:S01]  /*5ca0*/  HADD2.F32 R94, -RZ, R93.H1_H1 ;  /* 0x3000005dff5e7230 */ /* 0x000fe20000004100 */
[----:B------:R-:W-:Y:S01]  /*5cb0*/  F2FP.F16.E4M3.UNPACK_B R105, R153.H1 ;  /* 0x00000099ff69723e */ /* 0x000fe200030006ff */
[----:B------:R-:W-:Y:S01]  /*5cc0*/  HADD2.F32 R93, -RZ, R95.H0_H0 ;  /* 0x2000005fff5d7230 */ /* 0x000fe20000004100 */
[-C--:B------:R-:W-:Y:S01]  /*5cd0*/  F2FP.F16.E4M3.UNPACK_B R107, R154.reuse ;  /* 0x0000009aff6b723e */ /* 0x080fe200020006ff */
[----:B------:R-:W-:Y:S01]  /*5ce0*/  HADD2.F32 R104, -RZ, R103.H1_H1 ;  /* 0x30000067ff687230 */ /* 0x000fe20000004100 */
[----:B------:R-:W-:Y:S01]  /*5cf0*/  F2FP.F16.E4M3.UNPACK_B R109, R154.H1 ;  /* 0x0000009aff6d723e */ /* 0x000fe200030006ff */
[C---:B--2---:R-:W-:Y:S01]  /*5d00*/  FMUL R0, R78.reuse, R4 ;  /* 0x000000044e007220 */ /* 0x044fe20000400000 */
[C---:B-1----:R-:W-:Y:S01]  /*5d10*/  FMUL R2, R78.reuse, R5 ;  /* 0x000000054e027220 */ /* 0x042fe20000400000 */
[C---:B------:R-:W-:Y:S01]  /*5d20*/  FMUL R4, R78.reuse, R8 ;  /* 0x000000084e047220 */ /* 0x040fe20000400000 */
[C---:B------:R-:W-:Y:S01]  /*5d30*/  FMUL R5, R78.reuse, R9 ;  /* 0x000000094e057220 */ /* 0x040fe20000400000 */
[C---:B------:R-:W-:Y:S01]  /*5d40*/  FFMA R0, R81.reuse, R82, R0 ;  /* 0x0000005251007223 */ /* 0x040fe20000000000 */
[C---:B------:R-:W-:Y:S01]  /*5d50*/  FFMA R2, R81.reuse, R83, R2 ;  /* 0x0000005351027223 */ /* 0x040fe20000000002 */
[C---:B------:R-:W-:Y:S01]  /*5d60*/  FMUL R8, R78.reuse, R12 ;  /* 0x0000000c4e087220 */ /* 0x040fe20000400000 */
[C---:B------:R-:W-:Y:S01]  /*5d70*/  FMUL R9, R78.reuse, R13 ;  /* 0x0000000d4e097220 */ /* 0x040fe20000400000 */
[C---:B------:R-:W-:Y:S01]  /*5d80*/  FMUL R12, R78.reuse, R16 ;  /* 0x000000104e0c7220 */ /* 0x040fe20000400000 */
[C---:B------:R-:W-:Y:S01]  /*5d90*/  FMUL R13, R78.reuse, R17 ;  /* 0x000000114e0d7220 */ /* 0x040fe20000400000 */
[C---:B------:R-:W-:Y:S01]  /*5da0*/  FMUL R16, R78.reuse, R20 ;  /* 0x000000144e107220 */ /* 0x040fe20000400000 */
[C---:B------:R-:W-:Y:S01]  /*5db0*/  FMUL R17, R78.reuse, R21 ;  /* 0x000000154e117220 */ /* 0x040fe20000400000 */
[C---:B------:R-:W-:Y:S01]  /*5dc0*/  FMUL R20, R78.reuse, R24 ;  /* 0x000000184e147220 */ /* 0x040fe20000400000 */
[C---:B------:R-:W-:Y:S01]  /*5dd0*/  FMUL R21, R78.reuse, R25 ;  /* 0x000000194e157220 */ /* 0x040fe20000400000 */
[----:B------:R-:W-:Y:S02]  /*5de0*/  HADD2.F32 R108, -RZ, R107.H1_H1 ;  /* 0x3000006bff6c7230 */ /* 0x000fe40000004100 */
[C---:B------:R-:W-:Y:S01]  /*5df0*/  FMUL R24, R78.reuse, R28 ;  /* 0x0000001c4e187220 */ /* 0x040fe20000400000 */
[C---:B------:R-:W-:Y:S01]  /*5e00*/  FMUL R25, R78.reuse, R29 ;  /* 0x0000001d4e197220 */ /* 0x040fe20000400000 */
[C---:B------:R-:W-:Y:S01]  /*5e10*/  FMUL R28, R78.reuse, R32 ;  /* 0x000000204e1c7220 */ /* 0x040fe20000400000 */
[C---:B------:R-:W-:Y:S01]  /*5e20*/  FMUL R29, R78.reuse, R33 ;  /* 0x000000214e1d7220 */ /* 0x040fe20000400000 */
[C---:B------:R-:W-:Y:S01]  /*5e30*/  FMUL R32, R78.reuse, R36 ;  /* 0x000000244e207220 */ /* 0x040fe20000400000 */
[----:B------:R-:W-:Y:S01]  /*5e40*/  F2FP.F16.E4M3.UNPACK_B R111, R155 ;  /* 0x0000009bff6f723e */ /* 0x000fe200020006ff */
[C---:B------:R-:W-:Y:S01]  /*5e50*/  FMUL R33, R78.reuse, R37 ;  /* 0x000000254e217220 */ /* 0x040fe20000400000 */
[C---:B------:R-:W-:Y:S01]  /*5e60*/  FMUL R36, R78.reuse, R40 ;  /* 0x000000284e247220 */ /* 0x040fe20000400000 */
[----:B------:R-:W-:Y:S01]  /*5e70*/  F2FP.F16.E4M3.UNPACK_B R113, R155.H1 ;  /* 0x0000009bff71723e */ /* 0x000fe200030006ff */
[C---:B------:R-:W-:Y:S01]  /*5e80*/  FMUL R37, R78.reuse, R41 ;  /* 0x000000294e257220 */ /* 0x040fe20000400000 */
[----:B------:R-:W-:Y:S02]  /*5e90*/  HADD2.F32 R112, -RZ, R111.H1_H1 ;  /* 0x3000006fff707230 */ /* 0x000fe40000004100 */
        /* <DEDUP_REMOVED lines=26> */
[C---:B------:R-:W-:Y:S01]  /*6040*/  FFMA R3, R81.reuse, R84, R3 ;  /* 0x0000005451037223 */ /* 0x040fe20000000003 */
[C---:B------:R-:W-:Y:S01]  /*6050*/  FFMA R7, R81.reuse, R86, R7 ;  /* 0x0000005651077223 */ /* 0x040fe20000000007 */
[----:B------:R-:W-:Y:S01]  /*6060*/  F2FP.F16.E4M3.UNPACK_B R131, R160 ;  /* 0x000000a0ff83723e */ /* 0x000fe200020006ff */
[C---:B------:R-:W-:Y:S01]  /*6070*/  FFMA R4, R81.reuse, R85, R4 ;  /* 0x0000005551047223 */ /* 0x040fe20000000004 */
[C---:B------:R-:W-:Y:S01]  /*6080*/  FFMA R5, R81.reuse, R88, R5 ;  /* 0x0000005851057223 */ /* 0x040fe20000000005 */
[----:B------:R-:W-:Y:S01]  /*6090*/  F2FP.F16.E4M3.UNPACK_B R133, R160.H1 ;  /* 0x000000a0ff85723e */ /* 0x000fe200030006ff */
[----:B------:R-:W-:Y:S01]  /*60a0*/  FFMA R6, R81, R87, R6 ;  /* 0x0000005751067223 */ /* 0x000fe20000000006 */
[----:B------:R-:W-:Y:S01]  /*60b0*/  F2FP.SATFINITE.E4M3.F32.PACK_AB_MERGE_C R195, R7, R3, RZ ;  /* 0x0000000307c3723e */ /* 0x000fe200048070ff */
[----:B------:R-:W-:Y:S02]  /*60c0*/  HADD2.F32 R128, -RZ, R127.H1_H1 ;  /* 0x3000007fff807230 */ /* 0x000fe40000004100 */
[----:B------:R-:W-:Y:S01]  /*60d0*/  FMUL R11, R78, R11 ;  /* 0x0000000b4e0b7220 */ /* 0x000fe20000400000 */
[----:B------:R-:W-:Y:S01]  /*60e0*/  HADD2.F32 R132, -RZ, R131.H1_H1 ;  /* 0x30000083ff847230 */ /* 0x000fe20000004100 */
[----:B------:R-:W-:Y:S01]  /*60f0*/  F2FP.SATFINITE.E4M3.F32.PACK_AB_MERGE_C R200, R2, R0, R195 ;  /* 0x0000000002c8723e */ /* 0x000fe200048070c3 */
[----:B------:R-:W-:Y:S01]  /*6100*/  FMUL R10, R78, R14 ;  /* 0x0000000e4e0a7220 */ /* 0x000fe20000400000 */
[----:B------:R-:W-:Y:S01]  /*6110*/  IADD3 R195, PT, PT, R186, R207, RZ ;  /* 0x000000cfbac37210 */ /* 0x000fe20007ffe0ff */
[C---:B------:R-:W-:Y:S01]  /*6120*/  FFMA R11, R81.reuse, R90, R11 ;  /* 0x0000005a510b7223 */ /* 0x040fe2000000000b */
[C---:B------:R-:W-:Y:S01]  /*6130*/  FFMA R8, R81.reuse, R89, R8 ;  /* 0x0000005951087223 */ /* 0x040fe20000000008 */
[C---:B------:R-:W-:Y:S01]  /*6140*/  FFMA R9, R81.reuse, R92, R9 ;  /* 0x0000005c51097223 */ /* 0x040fe20000000009 */
[--C-:B------:R-:W-:Y:S02]  /*6150*/  HADD2.F32 R95, -RZ, R97.reuse.H0_H0 ;  /* 0x20000061ff5f7230 */ /* 0x100fe40000004100 */
[----:B------:R-:W-:Y:S01]  /*6160*/  FFMA R10, R81, R91, R10 ;  /* 0x0000005b510a7223 */ /* 0x000fe2000000000a */
[----:B------:R-:W-:Y:S01]  /*6170*/  F2FP.SATFINITE.E4M3.F32.PACK_AB_MERGE_C R201, R11, R6, RZ ;  /* 0x000000060bc9723e */ /* 0x000fe200048070ff */
[C---:B------:R-:W-:Y:S01]  /*6180*/  FMUL R15, R78.reuse, R15 ;  /* 0x0000000f4e0f7220 */ /* 0x040fe20000400000 */
[----:B------:R-:W-:Y:S02]  /*6190*/  HADD2.F32 R98, -RZ, R97.H1_H1 ;  /* 0x30000061ff627230 */ /* 0x000fe40000004100 */
[C---:B------:R-:W-:Y:S01]  /*61a0*/  FMUL R14, R78.reuse, R18 ;  /* 0x000000124e0e7220 */ /* 0x040fe20000400000 */
[----:B------:R-:W-:Y:S01]  /*61b0*/  F2FP.SATFINITE.E4M3.F32.PACK_AB_MERGE_C R201, R5, R4, R201 ;  /* 0x0000000405c9723e */ /* 0x000fe200048070c9 */
[----:B------:R-:W-:Y:S02]  /*61c0*/  HADD2.F32 R97, -RZ, R99.H0_H0 ;  /* 0x20000063ff617230 */ /* 0x000fe40000004100 */
[C---:B------:R-:W-:Y:S01]  /*61d0*/  FFMA R15, R81.reuse, R94, R15 ;  /* 0x0000005e510f7223 */ /* 0x040fe2000000000f */
[C---:B------:R-:W-:Y:S01]  /*61e0*/  FFMA R12, R81.reuse, R93, R12 ;  /* 0x0000005d510c7223 */ /* 0x040fe2000000000c */
[----:B------:R-:W-:Y:S01]  /*61f0*/  FFMA R13, R81, R96, R13 ;  /* 0x00000060510d7223 */ /* 0x000fe2000000000d */
[----:B------:R-:W-:Y:S01]  /*6200*/  F2FP.F16.E4M3.UNPACK_B R135, R161 ;  /* 0x000000a1ff87723e */ /* 0x000fe200020006ff */
[--C-:B------:R-:W-:Y:S01]  /*6210*/  HADD2.F32 R99, -RZ, R101.reuse.H0_H0 ;  /* 0x20000065ff637230 */ /* 0x100fe20000004100 */
[----:B------:R-:W-:Y:S01]  /*6220*/  F2FP.SATFINITE.E4M3.F32.PACK_AB_MERGE_C R202, R15, R10, RZ ;  /* 0x0000000a0fca723e */ /* 0x000fe200048070ff */
[----:B------:R-:W-:Y:S01]  /*6230*/  FFMA R14, R81, R95, R14 ;  /* 0x0000005f510e7223 */ /* 0x000fe2000000000e */
[C---:B------:R-:W-:Y:S01]  /*6240*/  FMUL R19, R78.reuse, R19 ;  /* 0x000000134e137220 */ /* 0x040fe20000400000 */
[----:B------:R-:W-:Y:S01]  /*6250*/  HADD2.F32 R102, -RZ, R101.H1_H1 ;  /* 0x30000065ff667230 */ /* 0x000fe20000004100 */
[----:B------:R-:W-:Y:S01]  /*6260*/  F2FP.SATFINITE.E4M3.F32.PACK_AB_MERGE_C R202, R9, R8, R202 ;  /* 0x0000000809ca723e */ /* 0x000fe200048070ca */
[----:B------:R-:W-:Y:S02]  /*6270*/  HADD2.F32 R101, -RZ, R103.H0_H0 ;  /* 0x20000067ff657230 */ /* 0x000fe40000004100 */
[C---:B------:R-:W-:Y:S01]  /*6280*/  FFMA R19, R81.reuse, R98, R19 ;  /* 0x0000006251137223 */ /* 0x040fe20000000013 */
[C---:B------:R-:W-:Y:S01]  /*6290*/  FFMA R16, R81.reuse, R97, R16 ;  /* 0x0000006151107223 */ /* 0x040fe20000000010 */
[----:B------:R-:W-:Y:S01]  /*62a0*/  FFMA R17, R81, R100, R17 ;  /* 0x0000006451117223 */ /* 0x000fe20000000011 */
[----:B------:R-:W-:Y:S02]  /*62b0*/  HADD2.F32 R136, -RZ, R135.H1_H1 ;  /* 0x30000087ff887230 */ /* 0x000fe40000004100 */
[C---:B------:R-:W-:Y:S01]  /*62c0*/  FMUL R18, R78.reuse, R22 ;  /* 0x000000164e127220 */ /* 0x040fe20000400000 */
[----:B------:R-:W-:Y:S01]  /*62d0*/  F2FP.F16.E4M3.UNPACK_B R137, R161.H1 ;  /* 0x000000a1ff89723e */ /* 0x000fe200030006ff */
[C---:B------:R-:W-:Y:S01]  /*62e0*/  FMUL R23, R78.reuse, R23 ;  /* 0x000000174e177220 */ /* 0x040fe20000400000 */
[--C-:B------:R-:W-:Y:S01]  /*62f0*/  HADD2.F32 R103, -RZ, R105.reuse.H0_H0 ;  /* 0x20000069ff677230 */ /* 0x100fe20000004100 */
[----:B------:R-:W-:Y:S01]  /*6300*/  F2FP.SATFINITE.E4M3.F32.PACK_AB_MERGE_C R203, R19, R14, RZ ;  /* 0x0000000e13cb723e */ /* 0x000fe200048070ff */
[C---:B------:R-:W-:Y:S01]  /*6310*/  FFMA R18, R81.reuse, R99, R18 ;  /* 0x0000006351127223 */ /* 0x040fe20000000012 */
[C---:B------:R-:W-:Y:S01]  /*6320*/  FFMA R23, R81.reuse, R102, R23 ;  /* 0x0000006651177223 */ /* 0x040fe20000000017 */
[----:B------:R-:W-:Y:S01]  /*6330*/  FFMA R20, R81, R101, R20 ;  /* 0x0000006551147223 */ /* 0x000fe20000000014 */
[----:B------:R-:W-:Y:S01]  /*6340*/  F2FP.F16.E4M3.UNPACK_B R139, R162 ;  /* 0x000000a2ff8b723e */ /* 0x000fe200020006ff */
[----:B------:R-:W-:Y:S01]  /*6350*/  HADD2.F32 R106, -RZ, R105.H1_H1 ;  /* 0x30000069ff6a7230 */ /* 0x000fe20000004100 */
[----:B------:R-:W-:Y:S01]  /*6360*/  F2FP.SATFINITE.E4M3.F32.PACK_AB_MERGE_C R203, R13, R12, R203 ;  /* 0x0000000c0dcb723e */ /* 0x000fe200048070cb */
[----:B------:R-:W-:Y:S01]  /*6370*/  FFMA R21, R81, R104, R21 ;  /* 0x0000006851157223 */ /* 0x000fe20000000015 */
[----:B------:R-:W-:Y:S01]  /*6380*/  F2FP.SATFINITE.E4M3.F32.PACK_AB_MERGE_C R208, R23, R18, RZ ;  /* 0x0000001217d0723e */ /* 0x000fe200048070ff */
[----:B------:R-:W-:Y:S02]  /*6390*/  HADD2.F32 R105, -RZ, R107.H0_H0 ;  /* 0x2000006bff697230 */ /* 0x000fe40000004100 */
[C---:B------:R-:W-:Y:S01]  /*63a0*/  FMUL R22, R78.reuse, R26 ;  /* 0x0000001a4e167220 */ /* 0x040fe20000400000 */
[----:B------:R1:W-:Y:S01]  /*63b0*/  STS.128 [R172+UR49+0x8200], R200 ;  /* 0x008200c8ac007988 */ /* 0x0003e20008000c31 */
[----:B------:R-:W-:Y:S01]  /*63c0*/  F2FP.SATFINITE.E4M3.F32.PACK_AB_MERGE_C R208, R17, R16, R208 ;  /* 0x0000001011d0723e */ /* 0x000fe200048070d0 */
[----:B------:R-:W-:Y:S02]  /*63d0*/  HADD2.F32 R140, -RZ, R139.H1_H1 ;  /* 0x3000008bff8c7230 */ /* 0x000fe40000004100 */
[C---:B------:R-:W-:Y:S01]  /*63e0*/  FFMA R22, R81.reuse, R103, R22 ;  /* 0x0000006751167223 */ /* 0x040fe20000000016 */
[C---:B------:R-:W-:Y:S01]  /*63f0*/  FMUL R27, R78.reuse, R27 ;  /* 0x0000001b4e1b7220 */ /* 0x040fe20000400000 */
[--C-:B------:R-:W-:Y:S02]  /*6400*/  HADD2.F32 R107, -RZ, R109.reuse.H0_H0 ;  /* 0x2000006dff6b7230 */ /* 0x100fe40000004100 */
[C---:B------:R-:W-:Y:S01]  /*6410*/  FMUL R26, R78.reuse, R30 ;  /* 0x0000001e4e1a7220 */ /* 0x040fe20000400000 */
[----:B------:R-:W-:Y:S02]  /*6420*/  HADD2.F32 R110, -RZ, R109.H1_H1 ;  /* 0x3000006dff6e7230 */ /* 0x000fe40000004100 */
[C---:B------:R-:W-:Y:S01]  /*6430*/  FFMA R27, R81.reuse, R106, R27 ;  /* 0x0000006a511b7223 */ /* 0x040fe2000000001b */
[C---:B------:R-:W-:Y:S01]  /*6440*/  FFMA R24, R81.reuse, R105, R24 ;  /* 0x0000006951187223 */ /* 0x040fe20000000018 */
[----:B------:R-:W-:Y:S01]  /*6450*/  FFMA R25, R81, R108, R25 ;  /* 0x0000006c51197223 */ /* 0x000fe20000000019 */
[----:B------:R-:W-:Y:S01]  /*6460*/  F2FP.F16.E4M3.UNPACK_B R141, R162.H1 ;  /* 0x000000a2ff8d723e */ /* 0x000fe200030006ff */
[----:B------:R-:W-:Y:S01]  /*6470*/  HADD2.F32 R109, -RZ, R111.H0_H0 ;  /* 0x2000006fff6d7230 */ /* 0x000fe20000004100 */
[----:B------:R-:W-:Y:S01]  /*6480*/  F2FP.SATFINITE.E4M3.F32.PACK_AB_MERGE_C R209, R27, R22, RZ ;  /* 0x000000161bd1723e */ /* 0x000fe200048070ff */
[----:B------:R-:W-:Y:S01]  /*6490*/  FFMA R26, R81, R107, R26 ;  /* 0x0000006b511a7223 */ /* 0x000fe2000000001a */
[C---:B------:R-:W-:Y:S01]  /*64a0*/  FMUL R31, R78.reuse, R31 ;  /* 0x0000001f4e1f7220 */ /* 0x040fe20000400000 */
[--C-:B------:R-:W-:Y:S01]  /*64b0*/  HADD2.F32 R111, -RZ, R113.reuse.H0_H0 ;  /* 0x20000071ff6f7230 */ /* 0x100fe20000004100 */
[----:B------:R-:W-:Y:S01]  /*64c0*/  F2FP.SATFINITE.E4M3.F32.PACK_AB_MERGE_C R209, R21, R20, R209 ;  /* 0x0000001415d1723e */ /* 0x000fe200048070d1 */
[----:B------:R-:W-:Y:S02]  /*64d0*/  HADD2.F32 R114, -RZ, R113.H1_H1 ;  /* 0x30000071ff727230 */ /* 0x000fe40000004100 */
[C---:B------:R-:W-:Y:S01]  /*64e0*/  FFMA R31, R81.reuse, R110, R31 ;  /* 0x0000006e511f7223 */ /* 0x040fe2000000001f */
[C---:B------:R-:W-:Y:S01]  /*64f0*/  FFMA R28, R81.reuse, R109, R28 ;  /* 0x0000006d511c7223 */ /* 0x040fe2000000001c */
[----:B------:R-:W-:Y:S01]  /*6500*/  FFMA R29, R81, R112, R29 ;  /* 0x00000070511d7223 */ /* 0x000fe2000000001d */
[----:B------:R-:W-:Y:S02]  /*6510*/  HADD2.F32 R113, -RZ, R115.H0_H0 ;  /* 0x20000073ff717230 */ /* 0x000fe40000004100 */
[C---:B------:R-:W-:Y:S01]  /*6520*/  FMUL R30, R78.reuse, R34 ;  /* 0x000000224e1e7220 */ /* 0x040fe20000400000 */
[----:B------:R-:W-:Y:S01]  /*6530*/  F2FP.F16.E4M3.UNPACK_B R143, R163 ;  /* 0x000000a3ff8f723e */ /* 0x000fe200020006ff */
[C---:B------:R-:W-:Y:S01]  /*6540*/  FMUL R35, R78.reuse, R35 ;  /* 0x000000234e237220 */ /* 0x040fe20000400000 */
[----:B------:R-:W-:Y:S01]  /*6550*/  HADD2.F32 R115, -RZ, R117.H0_H0 ;  /* 0x20000075ff737230 */ /* 0x000fe20000004100 */
[----:B------:R-:W-:Y:S01]  /*6560*/  F2FP.SATFINITE.E4M3.F32.PACK_AB_MERGE_C R210, R31, R26, RZ ;  /* 0x0000001a1fd2723e */ /* 0x000fe200048070ff */
[C---:B------:R-:W-:Y:S01]  /*6570*/  FFMA R30, R81.reuse, R111, R30 ;  /* 0x0000006f511e7223 */ /* 0x040fe2000000001e */
[C---:B------:R-:W-:Y:S01]  /*6580*/  FFMA R35, R81.reuse, R114, R35 ;  /* 0x0000007251237223 */ /* 0x040fe20000000023 */
[C---:B------:R-:W-:Y:S01]  /*6590*/  FFMA R32, R81.reuse, R113, R32 ;  /* 0x0000007151207223 */ /* 0x040fe20000000020 */
[----:B------:R-:W-:Y:S01]  /*65a0*/  F2FP.F16.E4M3.UNPACK_B R145, R163.H1 ;  /* 0x000000a3ff91723e */ /* 0x000fe200030006ff */
[----:B------:R-:W-:Y:S01]  /*65b0*/  FFMA R33, R81, R116, R33 ;  /* 0x0000007451217223 */ /* 0x000fe20000000021 */
[----:B------:R-:W-:Y:S01]  /*65c0*/  F2FP.SATFINITE.E4M3.F32.PACK_AB_MERGE_C R210, R25, R24, R210 ;  /* 0x0000001819d2723e */ /* 0x000fe200048070d2 */
[----:B------:R-:W-:Y:S01]  /*65d0*/  HADD2.F32 R144, -RZ, R143.H1_H1 ;  /* 0x3000008fff907230 */ /* 0x000fe20000004100 */
[----:B------:R-:W-:Y:S01]  /*65e0*/  F2FP.SATFINITE.E4M3.F32.PACK_AB_MERGE_C R211, R35, R30, RZ ;  /* 0x0000001e23d3723e */ /* 0x000fe200048070ff */
[----:B------:R-:W-:Y:S02]  /*65f0*/  HADD2.F32 R118, -RZ, R117.H1_H1 ;  /* 0x30000075ff767230 */ /* 0x000fe40000004100 */
[C---:B------:R-:W-:Y:S01]  /*6600*/  FMUL R34, R78.reuse, R38 ;  /* 0x000000264e227220 */ /* 0x040fe20000400000 */
[----:B------:R-:W-:Y:S01]  /*6610*/  HADD2.F32 R117, -RZ, R119.H0_H0 ;  /* 0x20000077ff757230 */ /* 0x000fe20000004100 */
[----:B------:R-:W-:Y:S01]  /*6620*/  F2FP.SATFINITE.E4M3.F32.PACK_AB_MERGE_C R211, R29, R28, R211 ;  /* 0x0000001c1dd3723e */ /* 0x000fe200048070d3 */
[C---:B------:R-:W-:Y:S01]  /*6630*/  FMUL R39, R78.reuse, R39 ;  /* 0x000000274e277220 */ /* 0x040fe20000400000 */
[--C-:B------:R-:W-:Y:S02]  /*6640*/  HADD2.F32 R119, -RZ, R121.reuse.H0_H0 ;  /* 0x20000079ff777230 */ /* 0x100fe40000004100 */
[C---:B------:R-:W-:Y:S01]  /*6650*/  FFMA R34, R81.reuse, R115, R34 ;  /* 0x0000007351227223 */ /* 0x040fe20000000022 */
[----:B------:R-:W-:Y:S01]  /*6660*/  HADD2.F32 R122, -RZ, R121.H1_H1 ;  /* 0x30000079ff7a7230 */ /* 0x000fe20000004100 */
[----:B------:R1:W-:Y:S01]  /*6670*/  STS.128 [R192+0x8010], R208 ;  /* 0x008010d0c0007388 */ /* 0x0003e20000000c00 */
[----:B------:R-:W-:Y:S02]  /*6680*/  HADD2.F32 R121, -RZ, R123.H0_H0 ;  /* 0x2000007bff797230 */ /* 0x000fe40000004100 */
[C---:B------:R-:W-:Y:S01]  /*6690*/  FFMA R39, R81.reuse, R118, R39 ;  /* 0x0000007651277223 */ /* 0x040fe20000000027 */
[C---:B------:R-:W-:Y:S01]  /*66a0*/  FFMA R36, R81.reuse, R117, R36 ;  /* 0x0000007551247223 */ /* 0x040fe20000000024 */
[----:B------:R-:W-:Y:S01]  /*66b0*/  FFMA R37, R81, R120, R37 ;  /* 0x0000007851257223 */ /* 0x000fe20000000025 */
[C---:B------:R-:W-:Y:S01]  /*66c0*/  FMUL R38, R78.reuse, R42 ;  /* 0x0000002a4e267220 */ /* 0x040fe20000400000 */
[----:B------:R-:W-:Y:S01]  /*66d0*/  ISETP.NE.AND P0, PT, R189, RZ, PT ;  /* 0x000000ffbd00720c */ /* 0x000fe20003f05270 */
[C---:B------:R-:W-:Y:S01]  /*66e0*/  FMUL R43, R78.reuse, R43 ;  /* 0x0000002b4e2b7220 */ /* 0x040fe20000400000 */
[--C-:B------:R-:W-:Y:S01]  /*66f0*/  HADD2.F32 R123, -RZ, R125.reuse.H0_H0 ;  /* 0x2000007dff7b7230 */ /* 0x100fe20000004100 */
[----:B------:R-:W-:Y:S01]  /*6700*/  F2FP.SATFINITE.E4M3.F32.PACK_AB_MERGE_C R212, R39, R34, RZ ;  /* 0x0000002227d4723e */ /* 0x000fe200048070ff */
[C---:B------:R-:W-:Y:S01]  /*6710*/  FFMA R38, R81.reuse, R119, R38 ;  /* 0x0000007751267223 */ /* 0x040fe20000000026 */
[C---:B------:R-:W-:Y:S01]  /*6720*/  FFMA R43, R81.reuse, R122, R43 ;  /* 0x0000007a512b7223 */ /* 0x040fe2000000002b */
[----:B------:R-:W-:Y:S01]  /*6730*/  FFMA R40, R81, R121, R40 ;  /* 0x0000007951287223 */ /* 0x000fe20000000028 */
[----:B------:R-:W-:Y:S01]  /*6740*/  F2FP.SATFINITE.E4M3.F32.PACK_AB_MERGE_C R212, R33, R32, R212 ;  /* 0x0000002021d4723e */ /* 0x000fe200048070d4 */
[----:B------:R-:W-:Y:S01]  /*6750*/  FFMA R41, R81, R124, R41 ;  /* 0x0000007c51297223 */ /* 0x000fe20000000029 */
[----:B------:R-:W-:Y:S01]  /*6760*/  HADD2.F32 R126, -RZ, R125.H1_H1 ;  /* 0x3000007dff7e7230 */ /* 0x000fe20000004100 */
[----:B------:R-:W-:Y:S01]  /*6770*/  F2FP.SATFINITE.E4M3.F32.PACK_AB_MERGE_C R213, R43, R38, RZ ;  /* 0x000000262bd5723e */ /* 0x000fe200048070ff */
[----:B------:R-:W-:Y:S02]  /*6780*/  HADD2.F32 R125, -RZ, R127.H0_H0 ;  /* 0x2000007fff7d7230 */ /* 0x000fe40000004100 */
[C---:B------:R-:W-:Y:S01]  /*6790*/  FMUL R42, R78.reuse, R46 ;  /* 0x0000002e4e2a7220 */ /* 0x040fe20000400000 */
[----:B------:R-:W-:Y:S01]  /*67a0*/  FMUL R47, R78, R47 ;  /* 0x0000002f4e2f7220 */ /* 0x000fe20000400000 */
[--C-:B------:R-:W-:Y:S01]  /*67b0*/  HADD2.F32 R127, -RZ, R129.reuse.H0_H0 ;  /* 0x20000081ff7f7230 */ /* 0x100fe20000004100 */
[----:B------:R-:W-:Y:S01]  /*67c0*/  F2FP.SATFINITE.E4M3.F32.PACK_AB_MERGE_C R213, R37, R36, R213 ;  /* 0x0000002425d5723e */ /* 0x000fe200048070d5 */
[C---:B------:R-:W-:Y:S01]  /*67d0*/  FFMA R42, R81.reuse, R123, R42 ;  /* 0x0000007b512a7223 */ /* 0x040fe2000000002a */
[C---:B------:R-:W-:Y:S01]  /*67e0*/  FFMA R47, R81.reuse, R126, R47 ;  /* 0x0000007e512f7223 */ /* 0x040fe2000000002f */
[C---:B------:R-:W-:Y:S01]  /*67f0*/  FFMA R44, R81.reuse, R125, R44 ;  /* 0x0000007d512c7223 */ /* 0x040fe2000000002c */
[----:B------:R-:W-:Y:S01]  /*6800*/  ISETP.NE.AND P6, PT, R198, RZ, PT ;  /* 0x000000ffc600720c */ /* 0x000fe20003fc5270 */
[----:B------:R-:W-:Y:S01]  /*6810*/  FFMA R45, R81, R128, R45 ;  /* 0x00000080512d7223 */ /* 0x000fe2000000002d */
[----:B------:R-:W-:Y:S01]  /*6820*/  HADD2.F32 R130, -RZ, R129.H1_H1 ;  /* 0x30000081ff827230 */ /* 0x000fe20000004100 */
[----:B------:R-:W-:Y:S01]  /*6830*/  F2FP.SATFINITE.E4M3.F32.PACK_AB_MERGE_C R214, R47, R42, RZ ;  /* 0x0000002a2fd6723e */ /* 0x000fe200048070ff */
[----:B------:R-:W-:Y:S02]  /*6840*/  HADD2.F32 R129, -RZ, R131.H0_H0 ;  /* 0x20000083ff817230 */ /* 0x000fe40000004100 */
[C---:B------:R-:W-:Y:S01]  /*6850*/  FMUL R46, R78.reuse, R50 ;  /* 0x000000324e2e7220 */ /* 0x040fe20000400000 */
[C---:B------:R-:W-:Y:S01]  /*6860*/  FMUL R51, R78.reuse, R51 ;  /* 0x000000334e337220 */ /* 0x040fe20000400000 */
[--C-:B------:R-:W-:Y:S02]  /*6870*/  HADD2.F32 R131, -RZ, R133.reuse.H0_H0 ;  /* 0x20000085ff837230 */ /* 0x100fe40000004100 */
[C---:B------:R-:W-:Y:S01]  /*6880*/  FMUL R50, R78.reuse, R54 ;  /* 0x000000364e327220 */ /* 0x040fe20000400000 */
[C---:B------:R-:W-:Y:S01]  /*6890*/  FFMA R46, R81.reuse, R127, R46 ;  /* 0x0000007f512e7223 */ /* 0x040fe2000000002e */
[----:B------:R-:W-:Y:S02]  /*68a0*/  HADD2.F32 R134, -RZ, R133.H1_H1 ;  /* 0x30000085ff867230 */ /* 0x000fe40000004100 */
[C---:B------:R-:W-:Y:S01]  /*68b0*/  FFMA R51, R81.reuse, R130, R51 ;  /* 0x0000008251337223 */ /* 0x040fe20000000033 */
[----:B------:R-:W-:Y:S02]  /*68c0*/  HADD2.F32 R133, -RZ, R135.H0_H0 ;  /* 0x20000087ff857230 */ /* 0x000fe40000004100 */
[C---:B------:R-:W-:Y:S01]  /*68d0*/  FMUL R55, R78.reuse, R55 ;  /* 0x000000374e377220 */ /* 0x040fe20000400000 */
[C---:B------:R-:W-:Y:S01]  /*68e0*/  FFMA R48, R81.reuse, R129, R48 ;  /* 0x0000008151307223 */ /* 0x040fe20000000030 */
[C---:B------:R-:W-:Y:S01]  /*68f0*/  FFMA R49, R81.reuse, R132, R49 ;  /* 0x0000008451317223 */ /* 0x040fe20000000031 */
[--C-:B------:R-:W-:Y:S02]  /*6900*/  HADD2.F32 R135, -RZ, R137.reuse.H0_H0 ;  /* 0x20000089ff877230 */ /* 0x100fe40000004100 */
[C---:B------:R-:W-:Y:S01]  /*6910*/  FFMA R50, R81.reuse, R131, R50 ;  /* 0x0000008351327223 */ /* 0x040fe20000000032 */
[----:B------:R-:W-:Y:S02]  /*6920*/  HADD2.F32 R138, -RZ, R137.H1_H1 ;  /* 0x30000089ff8a7230 */ /* 0x000fe40000004100 */
[C---:B------:R-:W-:Y:S01]  /*6930*/  FMUL R54, R78.reuse, R58 ;  /* 0x0000003a4e367220 */ /* 0x040fe20000400000 */
[----:B------:R-:W-:Y:S02]  /*6940*/  HADD2.F32 R137, -RZ, R139.H0_H0 ;  /* 0x2000008bff897230 */ /* 0x000fe40000004100 */
[C---:B------:R-:W-:Y:S01]  /*6950*/  FFMA R55, R81.reuse, R134, R55 ;  /* 0x0000008651377223 */ /* 0x040fe20000000037 */
        /* <DEDUP_REMOVED lines=16> */
[----:B------:R-:W-:Y:S01]  /*6a60*/  FFMA R63, R81, R142, R63 ;  /* 0x0000008e513f7223 */ /* 0x000fe2000000003f */
[----:B------:R-:W-:Y:S01]  /*6a70*/  FMUL R67, R78, R67 ;  /* 0x000000434e437220 */ /* 0x000fe20000400000 */
[----:B------:R-:W-:Y:S01]  /*6a80*/  F2FP.SATFINITE.E4M3.F32.PACK_AB_MERGE_C R215, R51, R46, RZ ;  /* 0x0000002e33d7723e */ /* 0x000fe200048070ff */
[C---:B------:R-:W-:Y:S01]  /*6a90*/  FFMA R60, R81.reuse, R141, R60 ;  /* 0x0000008d513c7223 */ /* 0x040fe2000000003c */
[C---:B------:R-:W-:Y:S01]  /*6aa0*/  FFMA R61, R81.reuse, R144, R61 ;  /* 0x00000090513d7223 */ /* 0x040fe2000000003d */
[C---:B------:R-:W-:Y:S01]  /*6ab0*/  FFMA R62, R81.reuse, R143, R62 ;  /* 0x0000008f513e7223 */ /* 0x040fe2000000003e */
[----:B------:R-:W-:Y:S01]  /*6ac0*/  FFMA R67, R81, R146, R67 ;  /* 0x0000009251437223 */ /* 0x000fe20000000043 */
[----:B------:R-:W-:Y:S02]  /*6ad0*/  F2FP.SATFINITE.E4M3.F32.PACK_AB_MERGE_C R214, R41, R40, R214 ;  /* 0x0000002829d6723e */ /* 0x000fe400048070d6 */
[----:B------:R-:W-:Y:S02]  /*6ae0*/  F2FP.SATFINITE.E4M3.F32.PACK_AB_MERGE_C R215, R45, R44, R215 ;  /* 0x0000002c2dd7723e */ /* 0x000fe400048070d7 */
[----:B------:R-:W-:Y:S02]  /*6af0*/  F2FP.SATFINITE.E4M3.F32.PACK_AB_MERGE_C R216, R55, R50, RZ ;  /* 0x0000003237d8723e */ /* 0x000fe400048070ff */
[----:B------:R-:W-:Y:S01]  /*6b00*/  F2FP.SATFINITE.E4M3.F32.PACK_AB_MERGE_C R217, R59, R54, RZ ;  /* 0x000000363bd9723e */ /* 0x000fe200048070ff */
[----:B------:R1:W-:Y:S01]  /*6b10*/  STS.128 [R195+0x8020], R212 ;  /* 0x008020d4c3007388 */ /* 0x0003e20000000c00 */
[----:B------:R-:W-:Y:S02]  /*6b20*/  F2FP.SATFINITE.E4M3.F32.PACK_AB_MERGE_C R218, R63, R58, RZ ;  /* 0x0000003a3fda723e */ /* 0x000fe400048070ff */
[----:B------:R-:W-:Y:S02]  /*6b30*/  F2FP.SATFINITE.E4M3.F32.PACK_AB_MERGE_C R219, R67, R62, RZ ;  /* 0x0000003e43db723e */ /* 0x000fe400048070ff */
[----:B------:R-:W-:Y:S02]  /*6b40*/  F2FP.SATFINITE.E4M3.F32.PACK_AB_MERGE_C R216, R49, R48, R216 ;  /* 0x0000003031d8723e */ /* 0x000fe400048070d8 */
[----:B------:R-:W-:Y:S02]  /*6b50*/  F2FP.SATFINITE.E4M3.F32.PACK_AB_MERGE_C R217, R53, R52, R217 ;  /* 0x0000003435d9723e */ /* 0x000fe400048070d9 */
[----:B------:R-:W-:Y:S02]  /*6b60*/  F2FP.SATFINITE.E4M3.F32.PACK_AB_MERGE_C R218, R57, R56, R218 ;  /* 0x0000003839da723e */ /* 0x000fe400048070da */
[----:B------:R-:W-:Y:S02]  /*6b70*/  F2FP.SATFINITE.E4M3.F32.PACK_AB_MERGE_C R219, R61, R60, R219 ;  /* 0x0000003c3ddb723e */ /* 0x000fe400048070db */
[----:B------:R-:W-:Y:S02]  /*6b80*/  LEA R204, R181, UR49, 0x3 ;  /* 0x00000031b5cc7c11 */ /* 0x000fe4000f8e18ff */
[----:B------:R-:W-:Y:S01]  /*6b90*/  @P6 SHF.L.U32 R221, R180, 0x1f, RZ ;  /* 0x0000001fb4dd6819 */ /* 0x000fe200000006ff */
[----:B------:R1:W-:Y:S01]  /*6ba0*/  STS.128 [R194+0x8010], R216 ;  /* 0x008010d8c2007388 */ /* 0x0003e20000000c00 */
[----:B------:R-:W-:Y:S01]  /*6bb0*/  @!PT LDS RZ, [RZ] ;  /* 0x00000000fffff984 */ /* 0x000fe20000000800 */
[----:B------:R-:W-:Y:S01]  /*6bc0*/  @!PT LDS RZ, [RZ] ;  /* 0x00000000fffff984 */ /* 0x000fe20000000800 */
[----:B------:R-:W-:Y:S01]  /*6bd0*/  @!PT LDS RZ, [RZ] ;  /* 0x00000000fffff984 */ /* 0x000fe20000000800 */
[----:B------:R-:W-:Y:S01]  /*6be0*/  @!PT LDS RZ, [RZ] ;  /* 0x00000000fffff984 */ /* 0x000fe20000000800 */
[----:B------:R2:W-:Y:S07]  /*6bf0*/  MEMBAR.ALL.CTA ;  /* 0x0000000000007992 */ /* 0x0005ee0000008000 */
[----:B--2---:R-:W2:Y:S02]  /*6c00*/  FENCE.VIEW.ASYNC.S ;  /* 0x00000000000073c6 */ /* 0x004ea40000000000 */
[----:B--2---:R-:W-:Y:S06]  /*6c10*/  BAR.SYNC.DEFER_BLOCKING 0x1, 0x80 ;  /* 0x0042000000007b1d */ /* 0x004fec0000010000 */
[----:B------:R-:W-:Y:S05]  /*6c20*/  @P0 BRA `(.L_x_97) ;  /* 0x0000000000280947 */ /* 0x000fea0003800000 */
[----:B------:R-:W-:Y:S02]  /*6c30*/  UIADD3 UR4, UPT, UPT, UR49, 0x8200, URZ ;  /* 0x0000820031047890 */ /* 0x000fe4000fffe0ff */
[----:B------:R-:W-:Y:S01]  /*6c40*/  UIADD3 UR6, UP0, UPT, UR52, 0x680, URZ ;  /* 0x0000068034067890 */ /* 0x000fe2000ff1e0ff */
[----:B------:R-:W-:Y:S03]  /*6c50*/  UMOV UR43, UR36 ;  /* 0x00000024002b7c82 */ /* 0x000fe60008000000 */
[----:B------:R-:W-:Y:S01]  /*6c60*/  MOV R188, UR4 ;  /* 0x0000000400bc7c02 */ /* 0x000fe20008000f00 */
[----:B------:R-:W-:Y:S03]  /*6c70*/  UIADD3.X UR7, UPT, UPT, URZ, UR53, URZ, UP0, !UPT ;  /* 0x00000035ff077290 */ /* 0x000fe600087fe4ff */
[----:B------:R-:W-:Y:S11]  /*6c80*/  R2UR UR40, R188 ;  /* 0x00000000bc2872ca */ /* 0x000ff600000e0000 */
[----:B------:R-:W-:Y:S02]  /*6c90*/  @!UPT UIADD3 URZ, UPT, UPT, URZ, URZ, URZ ;  /* 0x000000fffffff290 */ /* 0x000fe4000fffe0ff */
[----:B------:R2:W-:Y:S01]  /*6ca0*/  UTMASTG.3D [UR40], [UR6] ;  /* 0x00000028060073b5 */ /* 0x0005e20008010000 */
[----:B------:R0:W-:Y:S01]  /*6cb0*/  UTMACMDFLUSH ;  /* 0x00000000000079b7 */ /* 0x0001e20000000000 */
[----:B--2---:R-:W-:Y:S04]  /*6cc0*/  DEPBAR.LE SB0, 0x1 ;  /* 0x000080400000791a */ /* 0x004fe80000000000 */
.L_x_97:
[----:B------:R-:W-:Y:S05]  /*6cd0*/  BSYNC.RECONVERGENT B0 ;  /* 0x0000000000007941 */ /* 0x000fea0003800200 */
.L_x_96:
[----:B------:R-:W-:Y:S06]  /*6ce0*/  BAR.SYNC.DEFER_BLOCKING 0x1, 0x80 ;  /* 0x0042000000007b1d */ /* 0x000fec0000010000 */
[----:B------:R-:W2:Y:S01]  /*6cf0*/  @P6 SYNCS.PHASECHK.TRANS64.TRYWAIT P0, [R204+URZ+0x30], R221 ;  /* 0x000030ddcc0065a7 */ /* 0x000ea200080011ff */
[----:B------:R-:W-:Y:S01]  /*6d00*/  BSSY B1, `(.L_x_98) ;  /* 0x0000023000017945 */ /* 0x000fe20003800000 */
[----:B--2---:R-:W-:Y:S03]  /*6d10*/  @P6 SEL R196, RZ, 0x1, !P0 ;  /* 0x00000001ffc46807 */ /* 0x004fe60004000000 */
[----:B------:R-:W-:Y:S05]  /*6d20*/  @!P6 BRA `(.L_x_99) ;  /* 0x000000000080e947 */ /* 0x000fea0003800000 */
[----:B------:R-:W-:Y:S01]  /*6d30*/  ISETP.NE.AND P1, PT, R197, RZ, PT ;  /* 0x000000ffc500720c */ /* 0x000fe20003f25270 */
[----:B------:R-:W-:Y:S01]  /*6d40*/  BSSY B0, `(.L_x_100) ;  /* 0x000000a000007945 */ /* 0x000fe20003800000 */
[----:B------:R-:W-:Y:S11]  /*6d50*/  ISETP.NE.AND P0, PT, R196, RZ, PT ;  /* 0x000000ffc400720c */ /* 0x000ff60003f05270 */
[----:B------:R-:W-:Y:S04]  /*6d60*/  @P1 IMAD R0, R181, 0x2000, R186 ;  /* 0x00002000b5001824 */ /* 0x000fe800078e02ba */
[C---:B------:R-:W-:Y:S01]  /*6d70*/  @P1 IMAD.IADD R6, R0.reuse, 0x1, R199 ;  /* 0x0000000100061824 */ /* 0x040fe200078e02c7 */
[----:B------:R-:W-:Y:S03]  /*6d80*/  @P1 IADD3 R4, PT, PT, R0, R207, RZ ;  /* 0x000000cf00041210 */ /* 0x000fe60007ffe0ff */
[----:B------:R-:W-:Y:S01]  /*6d90*/  @P1 IMAD.IADD R2, R205, 0x1, R6 ;  /* 0x00000001cd021824 */ /* 0x000fe200078e0206 */
[----:B------:R-:W-:Y:S06]  /*6da0*/  @P0 BRA `(.L_x_101) ;  /* 0x00000000000c0947 */ /* 0x000fec0003800000 */
[----:B------:R-:W-:Y:S04]  /*6db0*/  SHF.L.U32 R3, R180, 0x1f, RZ ;  /* 0x0000001fb4037819 */ /* 0x000fe800000006ff */
[----:B------:R-:W2:Y:S02]  /*6dc0*/  SYNCS.PHASECHK.TRANS64.TRYWAIT P0, [R204+URZ+0x30], R3 ;  /* 0x00003003cc0075a7 */ /* 0x000ea400080011ff */
[----:B--2---:R-:W-:Y:S05]  /*6dd0*/  @!P0 BRA `(.L_x_102) ;  /* 0x0000004800b48947 */ /* 0x004fea0003800000 */
.L_x_101:
[----:B------:R-:W-:Y:S05]  /*6de0*/  BSYNC B0 ;  /* 0x0000000000007941 */ /* 0x000fea0003800000 */
.L_x_100:
[----:B------:R-:W-:Y:S01]  /*6df0*/  ISETP.NE.AND P0, PT, R197, RZ, PT ;  /* 0x000000ffc500720c */ /* 0x000fe20003f05270 */
[----:B--2---:R-:W-:Y:S02]  /*6e00*/  VIADD R204, R204, 0x50 ;  /* 0x00000050cccc7836 */ /* 0x004fe40000000000 */
[----:B------:R-:W-:Y:S02]  /*6e10*/  IMAD.U32 R3, RZ, RZ, UR37 ;  /* 0x00000025ff037e24 */ /* 0x000fe4000f8e00ff */
[----:B------:R-:W-:Y:S03]  /*6e20*/  VIADD R181, R181, 0x1 ;  /* 0x00000001b5b57836 */ /* 0x000fe60000000000 */
[----:B------:R-:W-:Y:S05]  /*6e30*/  PRMT R3, R3, 0x654, R204 ;  /* 0x0000065403037816 */ /* 0x000fea00000000cc */
[----:B------:R2:W3:Y:S04]  /*6e40*/  @P0 LDS.128 R148, [R0] ;  /* 0x0000000000940984 */ /* 0x0004e80000000c00 */
[----:B------:R2:W4:Y:S04]  /*6e50*/  @P0 LDS.128 R156, [R4+0x20] ;  /* 0x00002000049c0984 */ /* 0x0005280000000c00 */
        /* <DEDUP_REMOVED lines=9> */
[----:B------:R-:W-:Y:S01]  /*6ef0*/  SEL R181, R181, RZ, P0 ;  /* 0x000000ffb5b57207 */ /* 0x000fe20000000000 */
[----:B-----5:R5:W-:Y:S02]  /*6f00*/  SYNCS.ARRIVE.TRANS64.RED.A1T0 RZ, [R3+URZ], RZ ;  /* 0x000000ff03ff79a7 */ /* 0x020be400081004ff */
[----:B-----5:R-:W-:Y:S04]  /*6f10*/  SEL R3, RZ, 0x1, P0 ;  /* 0x00000001ff037807 */ /* 0x020fe80000000000 */
[----:B--234-:R-:W-:Y:S02]  /*6f20*/  LOP3.LUT R180, R180, R3, RZ, 0x3c, !PT ;  /* 0x00000003b4b47212 */ /* 0x01cfe400078e3cff */
.L_x_99:
[----:B------:R-:W-:Y:S05]  /*6f30*/  BSYNC B1 ;  /* 0x0000000000017941 */ /* 0x000fea0003800000 */
.L_x_98:
[----:B------:R-:W-:Y:S01]  /*6f40*/  VIADD R0, R80, 0x40 ;  /* 0x0000004050007836 */ /* 0x000fe20000000000 */
[----:B------:R-:W-:Y:S04]  /*6f50*/  BSSY.RECONVERGENT B6, `(.L_x_103) ;  /* 0x0000015000067945 */ /* 0x000fe80003800200 */
[----:B------:R-:W-:Y:S04]  /*6f60*/  SHF.R.U32.HI R0, RZ, 0x15, R0 ;  /* 0x00000015ff007819 */ /* 0x000fe80000011600 */
[----:B------:R-:W-:Y:S11]  /*6f70*/  LOP3.LUT P0, RZ, R0, 0x3, R173, 0x48, !PT ;  /* 0x0000000300ff7812 */ /* 0x000ff600078048ad */
[----:B------:R-:W-:Y:S02]  /*6f80*/  @!UPT UIADD3 URZ, UPT, UPT, URZ, URZ, URZ ;  /* 0x000000fffffff290 */ /* 0x000fe4000fffe0ff */
[----:B------:R-:W-:Y:S05]  /*6f90*/  @!P0 BRA `(.L_x_104) ;  /* 0x0000000000408947 */ /* 0x000fea0003800000 */
[----:B------:R-:W2:Y:S01]  /*6fa0*/  LDCU.64 UR8, c[0x4][0x78] ;  /* 0x01000f00ff0877ac */ /* 0x000ea20008000a00 */
[----:B------:R-:W-:Y:S01]  /*6fb0*/  MOV R3, 0x0 ;  /* 0x0000000000037802 */ /* 0x000fe20000000f00 */
[----:B------:R-:W-:Y:S02]  /*6fc0*/  HFMA2 R12, -RZ, RZ, 0, 5.9604644775390625e-08 ;  /* 0x00000001ff0c7431 */ /* 0x000fe400000001ff */
[----:B------:R-:W-:Y:S02]  /*6fd0*/  IMAD.MOV.U32 R8, RZ, RZ, 0x192 ;  /* 0x00000192ff087424 */ /* 0x000fe400078e00ff */
[----:B------:R-:W-:Y:S01]  /*6fe0*/  IMAD.MOV.U32 R13, RZ, RZ, RZ ;  /* 0x000000ffff0d7224 */ /* 0x000fe200078e00ff */
[----:B------:R-:W3:Y:S01]  /*6ff0*/  LDCU.64 UR6, c[0x4][0x80] ;  /* 0x01001000ff0677ac */ /* 0x000ee20008000a00 */
[----:B------:R-:W4:Y:S01]  /*7000*/  LDC.64 R2, c[0x4][R3] ;  /* 0x0100000003027b82 */ /* 0x000f220000000a00 */
[----:B------:R-:W5:Y:S01]  /*7010*/  LDCU.64 UR4, c[0x4][0x18] ;  /* 0x01000300ff0477ac */ /* 0x000f620008000a00 */
[----:B--2---:R-:W-:Y:S01]  /*7020*/  MOV R5, UR9 ;  /* 0x0000000900057c02 */ /* 0x004fe20008000f00 */
[----:B------:R-:W-:Y:S01]  /*7030*/  IMAD.U32 R4, RZ, RZ, UR8 ;  /* 0x00000008ff047e24 */ /* 0x000fe2000f8e00ff */
[----:B---3--:R-:W-:Y:S01]  /*7040*/  MOV R7, UR7 ;  /* 0x0000000700077c02 */ /* 0x008fe20008000f00 */
[----:B------:R-:W-:Y:S01]  /*7050*/  IMAD.U32 R6, RZ, RZ, UR6 ;  /* 0x00000006ff067e24 */ /* 0x000fe2000f8e00ff */
[----:B-----5:R-:W-:Y:S01]  /*7060*/  MOV R11, UR5 ;  /* 0x00000005000b7c02 */ /* 0x020fe20008000f00 */
[----:B------:R-:W-:Y:S02]  /*7070*/  IMAD.U32 R10, RZ, RZ, UR4 ;  /* 0x00000004ff0a7e24 */ /* 0x000fe4000f8e00ff */
[----:B------:R-:W-:Y:S07]  /*7080*/  LEPC R20, `(.L_x_104) ;  /* 0x000000001014794e */ /* 0x000fee0000000000 */
[----:B-1--4-:R-:W-:Y:S05]  /*7090*/  CALL.ABS.NOINC R2 ;  /* 0x0000000002007343 */ /* 0x012fea0003c00000 */
.L_x_104:
[----:B------:R-:W-:Y:S05]  /*70a0*/  BSYNC.RECONVERGENT B6 ;  /* 0x0000000000067941 */ /* 0x000fea0003800200 */
.L_x_103:
[----:B------:R-:W-:Y:S01]  /*70b0*/  F2FP.F16.E4M3.UNPACK_B R4, R149 ;  /* 0x00000095ff04723e */ /* 0x000fe200020006ff */
[----:B------:R-:W-:Y:S05]  /*70c0*/  WARPSYNC.ALL ;  /* 0x0000000000007948 */ /* 0x000fea0003800000 */
[----:B------:R-:W-:Y:S01]  /*70d0*/  R2UR UR4, R80 ;  /* 0x00000000500472ca */ /* 0x000fe200000e0000 */
[--C-:B------:R-:W-:Y:S01]  /*70e0*/  HADD2.F32 R88, -RZ, R4.reuse.H0_H0 ;  /* 0x20000004ff587230 */ /* 0x100fe20000004100 */
[-C--:B------:R-:W-:Y:S01]  /*70f0*/  F2FP.F16.E4M3.UNPACK_B R0, R148.reuse ;  /* 0x00000094ff00723e */ /* 0x080fe200020006ff */
[----:B------:R-:W-:Y:S01]  /*7100*/  HADD2.F32 R83, -RZ, R4.H1_H1 ;  /* 0x30000004ff537230 */ /* 0x000fe20000004100 */
[----:B------:R-:W-:Y:S01]  /*7110*/  F2FP.F16.E4M3.UNPACK_B R4, R151 ;  /* 0x00000097ff04723e */ /* 0x000fe200020006ff */
[----:B------:R-:W-:Y:S01]  /*7120*/  BSSY.RECONVERGENT B0, `(.L_x_105) ;  /* 0x0000116000007945 */ /* 0x000fe20003800200 */
[----:B------:R-:W-:Y:S01]  /*7130*/  F2FP.F16.E4M3.UNPACK_B R3, R148.H1 ;  /* 0x00000094ff03723e */ /* 0x000fe200030006ff */
[--C-:B------:R-:W-:Y:S01]  /*7140*/  HADD2.F32 R2, -RZ, R0.reuse.H0_H0 ;  /* 0x20000000ff027230 */ /* 0x100fe20000004100 */
[----:B-1----:R-:W-:Y:S01]  /*7150*/  F2FP.F16.E4M3.UNPACK_B R135, R162 ;  /* 0x000000a2ff87723e */ /* 0x002fe200020006ff */
[----:B------:R-:W-:Y:S01]  /*7160*/  HADD2.F32 R82, -RZ, R0.H1_H1 ;  /* 0x30000000ff527230 */ /* 0x000fe20000004100 */
[----:B------:R-:W-:Y:S01]  /*7170*/  F2FP.F16.E4M3.UNPACK_B R0, R149.H1 ;  /* 0x00000095ff00723e */ /* 0x000fe200030006ff */
[--C-:B------:R-:W-:Y:S01]  /*7180*/  HADD2.F32 R84, -RZ, R3.reuse.H0_H0 ;  /* 0x20000003ff547230 */ /* 0x100fe20000004100 */
[----:B------:R-:W-:Y:S01]  /*7190*/  F2FP.F16.E4M3.UNPACK_B R125, R159.H1 ;  /* 0x0000009fff7d723e */ /* 0x000fe200030006ff */
[----:B------:R-:W-:Y:S01]  /*71a0*/  HADD2.F32 R86, -RZ, R3.H1_H1 ;  /* 0x30000003ff567230 */ /* 0x000fe20000004100 */
[-C--:B------:R-:W-:Y:S01]  /*71b0*/  F2FP.F16.E4M3.UNPACK_B R3, R150.reuse ;  /* 0x00000096ff03723e */ /* 0x080fe200020006ff */
[--C-:B------:R-:W-:Y:S01]  /*71c0*/  HADD2.F32 R90, -RZ, R0.reuse.H0_H0 ;  /* 0x20000000ff5a7230 */ /* 0x100fe20000004100 */
[----:B------:R-:W-:Y:S01]  /*71d0*/  ISETP.NE.AND P0, PT, R189, RZ, PT ;  /* 0x000000ffbd00720c */ /* 0x000fe20003f05270 */
[----:B------:R-:W-:Y:S01]  /*71e0*/  HADD2.F32 R85, -RZ, R0.H1_H1 ;  /* 0x30000000ff557230 */ /* 0x000fe20000004100 */
[----:B------:R-:W-:Y:S01]  /*71f0*/  F2FP.F16.E4M3.UNPACK_B R0, R150.H1 ;  /* 0x00000096ff00723e */ /* 0x000fe200030006ff */
[--C-:B------:R-:W-:Y:S01]  /*7200*/  HADD2.F32 R92, -RZ, R3.reuse.H0_H0 ;  /* 0x20000003ff5c7230 */ /* 0x100fe20000004100 */
[----:B------:R-:W-:Y:S01]  /*7210*/  ISETP.NE.AND P6, PT, R198, RZ, PT ;  /* 0x000000ffc600720c */ /* 0x000fe20003fc5270 */
[----:B------:R-:W-:Y:S01]  /*7220*/  HADD2.F32 R87, -RZ, R3.H1_H1 ;  /* 0x30000003ff577230 */ /* 0x000fe20000004100 */
[----:B------:R-:W-:Y:S01]  /*7230*/  F2FP.F16.E4M3.UNPACK_B R3, R151.H1 ;  /* 0x00000097ff03723e */ /* 0x000fe200030006ff */
[--C-:B------:R-:W-:Y:S02]  /*7240*/  HADD2.F32 R94, -RZ, R0.reuse.H0_H0 ;  /* 0x20000000ff5e7230 */ /* 0x100fe40000004100 */
[----:B------:R-:W-:Y:S01]  /*7250*/  HADD2.F32 R89, -RZ, R0.H1_H1 ;  /* 0x30000000ff597230 */ /* 0x000fe20000004100 */
[-C--:B------:R-:W-:Y:S01]  /*7260*/  F2FP.F16.E4M3.UNPACK_B R0, R152.reuse ;  /* 0x00000098ff00723e */ /* 0x080fe200020006ff */
[--C-:B------:R-:W-:Y:S02]  /*7270*/  HADD2.F32 R96, -RZ, R4.reuse.H0_H0 ;  /* 0x20000004ff607230 */ /* 0x100fe40000004100 */
[----:B------:R-:W-:Y:S01]  /*7280*/  HADD2.F32 R91, -RZ, R4.H1_H1 ;  /* 0x30000004ff5b7230 */ /* 0x000fe20000004100 */
[-C--:B------:R-:W-:Y:S01]  /*7290*/  F2FP.F16.E4M3.UNPACK_B R4, R153.reuse ;  /* 0x00000099ff04723e */ /* 0x080fe200020006ff */
[--C-:B------:R-:W-:Y:S02]  /*72a0*/  HADD2.F32 R100, -RZ, R0.reuse.H0_H0 ;  /* 0x20000000ff647230 */ /* 0x100fe40000004100 */
[----:B------:R-:W-:Y:S01]  /*72b0*/  HADD2.F32 R95, -RZ, R0.H1_H1 ;  /* 0x30000000ff5f7230 */ /* 0x000fe20000004100 */
[----:B------:R-:W-:Y:S01]  /*72c0*/  F2FP.F16.E4M3.UNPACK_B R0, R153.H1 ;  /* 0x00000099ff00723e */ /* 0x000fe200030006ff */
[--C-:B------:R-:W-:Y:S02]  /*72d0*/  HADD2.F32 R98, -RZ, R3.reuse.H0_H0 ;  /* 0x20000003ff627230 */ /* 0x100fe40000004100 */
[----:B------:R-:W-:Y:S01]  /*72e0*/  HADD2.F32 R93, -RZ, R3.H1_H1 ;  /* 0x30000003ff5d7230 */ /* 0x000fe20000004100 */
[----:B------:R-:W-:Y:S01]  /*72f0*/  F2FP.F16.E4M3.UNPACK_B R3, R152.H1 ;  /* 0x00000098ff03723e */ /* 0x000fe200030006ff */
[--C-:B------:R-:W-:Y:S02]  /*7300*/  HADD2.F32 R106, -RZ, R0.reuse.H0_H0 ;  /* 0x20000000ff6a7230 */ /* 0x100fe40000004100 */
[----:B------:R-:W-:Y:S01]  /*7310*/  HADD2.F32 R101, -RZ, R0.H1_H1 ;  /* 0x30000000ff657230 */ /* 0x000fe20000004100 */
[-C--:B------:R-:W-:Y:S01]  /*7320*/  F2FP.F16.E4M3.UNPACK_B R0, R154.reuse.H1 ;  /* 0x0000009aff00723e */ /* 0x080fe200030006ff */
[--C-:B------:R-:W-:Y:S02]  /*7330*/  HADD2.F32 R104, -RZ, R4.reuse.H0_H0 ;  /* 0x20000004ff687230 */ /* 0x100fe40000004100 */
[----:B------:R-:W-:Y:S01]  /*7340*/  HADD2.F32 R99, -RZ, R4.H1_H1 ;  /* 0x30000004ff637230 */ /* 0x000fe20000004100 */
[----:B------:R-:W-:Y:S01]  /*7350*/  F2FP.F16.E4M3.UNPACK_B R4, R155 ;  /* 0x0000009bff04723e */ /* 0x000fe200020006ff */
[--C-:B------:R-:W-:Y:S02]  /*7360*/  HADD2.F32 R102, -RZ, R3.reuse.H0_H0 ;  /* 0x20000003ff667230 */ /* 0x100fe40000004100 */
[----:B------:R-:W-:Y:S01]  /*7370*/  HADD2.F32 R97, -RZ, R3.H1_H1 ;  /* 0x30000003ff617230 */ /* 0x000fe20000004100 */
[----:B------:R-:W-:Y:S01]  /*7380*/  F2FP.F16.E4M3.UNPACK_B R3, R154 ;  /* 0x0000009aff03723e */ /* 0x000fe200020006ff */
[--C-:B------:R-:W-:Y:S02]  /*7390*/  HADD2.F32 R110, -RZ, R0.reuse.H0_H0 ;  /* 0x20000000ff6e7230 */ /* 0x100fe40000004100 */
[----:B------:R-:W-:Y:S01]  /*73a0*/  HADD2.F32 R105, -RZ, R0.H1_H1 ;  /* 0x30000000ff697230 */ /* 0x000fe20000004100 */
[-C--:B------:R-:W-:Y:S01]  /*73b0*/  F2FP.F16.E4M3.UNPACK_B R0, R156.reuse ;  /* 0x0000009cff00723e */ /* 0x080fe200020006ff */
[--C-:B------:R-:W-:Y:S02]  /*73c0*/  HADD2.F32 R112, -RZ, R4.reuse.H0_H0 ;  /* 0x20000004ff707230 */ /* 0x100fe40000004100 */
[----:B------:R-:W-:Y:S01]  /*73d0*/  HADD2.F32 R107, -RZ, R4.H1_H1 ;  /* 0x30000004ff6b7230 */ /* 0x000fe20000004100 */
[----:B------:R-:W-:Y:S01]  /*73e0*/  F2FP.F16.E4M3.UNPACK_B R4, R157 ;  /* 0x0000009dff04723e */ /* 0x000fe200020006ff */
[--C-:B------:R-:W-:Y:S02]  /*73f0*/  HADD2.F32 R108, -RZ, R3.reuse.H0_H0 ;  /* 0x20000003ff6c7230 */ /* 0x100fe40000004100 */
[----:B------:R-:W-:Y:S01]  /*7400*/  HADD2.F32 R103, -RZ, R3.H1_H1 ;  /* 0x30000003ff677230 */ /* 0x000fe20000004100 */
[----:B------:R-:W-:Y:S01]  /*7410*/  F2FP.F16.E4M3.UNPACK_B R3, R155.H1 ;  /* 0x0000009bff03723e */ /* 0x000fe200030006ff */
[--C-:B------:R-:W-:Y:S02]  /*7420*/  HADD2.F32 R116, -RZ, R0.reuse.H0_H0 ;  /* 0x20000000ff747230 */ /* 0x100fe40000004100 */
[----:B------:R-:W-:Y:S01]  /*7430*/  HADD2.F32 R111, -RZ, R0.H1_H1 ;  /* 0x30000000ff6f7230 */ /* 0x000fe20000004100 */
[----:B------:R-:W-:Y:S01]  /*7440*/  F2FP.F16.E4M3.UNPACK_B R0, R156.H1 ;  /* 0x0000009cff00723e */ /* 0x000fe200030006ff */
[--C-:B------:R-:W-:Y:S02]  /*7450*/  HADD2.F32 R120, -RZ, R4.reuse.H0_H0 ;  /* 0x20000004ff787230 */ /* 0x100fe40000004100 */
[----:B------:R-:W-:Y:S02]  /*7460*/  HADD2.F32 R115, -RZ, R4.H1_H1 ;  /* 0x30000004ff737230 */ /* 0x000fe40000004100 */
[--C-:B------:R-:W-:Y:S01]  /*7470*/  HADD2.F32 R114, -RZ, R3.reuse.H0_H0 ;  /* 0x20000003ff727230 */ /* 0x100fe20000004100 */
[----:B------:R-:W1:Y:S01]  /*7480*/  LDTM.x64 R4, tmem[UR4+0x40] ;  /* 0x00004004000479ee */ /* 0x000e620008340000 */
[----:B------:R-:W-:Y:S01]  /*7490*/  HADD2.F32 R109, -RZ, R3.H1_H1 ;  /* 0x30000003ff6d7230 */ /* 0x000fe20000004100 */
[----:B------:R-:W-:Y:S01]  /*74a0*/  F2FP.F16.E4M3.UNPACK_B R3, R157.H1 ;  /* 0x0000009dff03723e */ /* 0x000fe200030006ff */
        /* <DEDUP_REMOVED lines=14> */
[----:B------:R-:W-:Y:S01]  /*7590*/  F2FP.F16.E4M3.UNPACK_B R0, R160.H1 ;  /* 0x000000a0ff00723e */ /* 0x000fe200030006ff */
[--C-:B------:R-:W-:Y:S02]  /*75a0*/  HADD2.F32 R132, -RZ, R3.reuse.H0_H0 ;  /* 0x20000003ff847230 */ /* 0x100fe40000004100 */
[C---:B-1----:R-:W-:Y:S01]  /*75b0*/  FMUL R7, R78.reuse, R7 ;  /* 0x000000074e077220 */ /* 0x042fe20000400000 */
        /* <DEDUP_REMOVED lines=10> */
[C---:B------:R-:W-:Y:S01]  /*7660*/  FMUL R0, R78.reuse, R4 ;  /* 0x000000044e007220 */ /* 0x040fe20000400000 */
[--C-:B------:R-:W-:Y:S01]  /*7670*/  HADD2.F32 R140, -RZ, R135.reuse.H0_H0 ;  /* 0x20000087ff8c7230 */ /* 0x100fe20000004100 */
[----:B------:R-:W-:Y:S01]  /*7680*/  F2FP.F16.E4M3.UNPACK_B R4, R163 ;  /* 0x000000a3ff04723e */ /* 0x000fe200020006ff */
[----:B------:R-:W-:Y:S02]  /*7690*/  HADD2.F32 R135, -RZ, R135.H1_H1 ;  /* 0x30000087ff877230 */ /* 0x000fe40000004100 */
[C---:B------:R-:W-:Y:S01]  /*76a0*/  FFMA R0, R81.reuse, R2, R0 ;  /* 0x0000000251007223 */ /* 0x040fe20000000000 */
[C---:B------:R-:W-:Y:S01]  /*76b0*/  FMUL R2, R78.reuse, R5 ;  /* 0x000000054e027220 */ /* 0x040fe20000400000 */
[--C-:B------:R-:W-:Y:S01]  /*76c0*/  HADD2.F32 R142, -RZ, R3.reuse.H0_H0 ;  /* 0x20000003ff8e7230 */ /* 0x100fe20000004100 */
[----:B------:R-:W-:Y:S01]  /*76d0*/  F2FP.F16.E4M3.UNPACK_B R5, R163.H1 ;  /* 0x000000a3ff05723e */ /* 0x000fe200030006ff */
[----:B------:R-:W-:Y:S02]  /*76e0*/  HADD2.F32 R137, -RZ, R3.H1_H1 ;  /* 0x30000003ff897230 */ /* 0x000fe40000004100 */
[C---:B------:R-:W-:Y:S01]  /*76f0*/  FFMA R2, R81.reuse, R82, R2 ;  /* 0x0000005251027223 */ /* 0x040fe20000000002 */
[--C-:B------:R-:W-:Y:S02]  /*7700*/  HADD2.F32 R82, -RZ, R4.reuse.H0_H0 ;  /* 0x20000004ff527230 */ /* 0x100fe40000004100 */
[C---:B------:R-:W-:Y:S01]  /*7710*/  FMUL R3, R78.reuse, R6 ;  /* 0x000000064e037220 */ /* 0x040fe20000400000 */
[----:B------:R-:W-:Y:S02]  /*7720*/  HADD2.F32 R139, -RZ, R4.H1_H1 ;  /* 0x30000004ff8b7230 */ /* 0x000fe40000004100 */
[C---:B------:R-:W-:Y:S01]  /*7730*/  FMUL R4, R78.reuse, R9 ;  /* 0x000000094e047220 */ /* 0x040fe20000400000 */
[--C-:B------:R-:W-:Y:S02]  /*7740*/  HADD2.F32 R141, -RZ, R5.reuse.H1_H1 ;  /* 0x30000005ff8d7230 */ /* 0x100fe40000004100 */
[C---:B------:R-:W-:Y:S01]  /*7750*/  FFMA R3, R81.reuse, R84, R3 ;  /* 0x0000005451037223 */ /* 0x040fe20000000003 */
[----:B------:R-:W-:Y:S01]  /*7760*/  FFMA R7, R81, R86, R7 ;  /* 0x0000005651077223 */ /* 0x000fe20000000007 */
[----:B------:R-:W-:Y:S02]  /*7770*/  HADD2.F32 R84, -RZ, R5.H0_H0 ;  /* 0x20000005ff547230 */ /* 0x000fe40000004100 */
[C---:B------:R-:W-:Y:S01]  /*7780*/  FMUL R5, R78.reuse, R10 ;  /* 0x0000000a4e057220 */ /* 0x040fe20000400000 */
[C---:B------:R-:W-:Y:S01]  /*7790*/  FMUL R6, R78.reuse, R11 ;  /* 0x0000000b4e067220 */ /* 0x040fe20000400000 */
[C---:B------:R-:W-:Y:S01]  /*77a0*/  FMUL R11, R78.reuse, R16 ;  /* 0x000000104e0b7220 */ /* 0x040fe20000400000 */
[----:B------:R-:W-:Y:S01]  /*77b0*/  F2FP.SATFINITE.E4M3.F32.PACK_AB_MERGE_C R143, R7, R3, RZ ;  /* 0x00000003078f723e */ /* 0x000fe200048070ff */
[C---:B------:R-:W-:Y:S01]  /*77c0*/  FMUL R3, R78.reuse, R8 ;  /* 0x000000084e037220 */ /* 0x040fe20000400000 */
[C---:B------:R-:W-:Y:S01]  /*77d0*/  FMUL R7, R78.reuse, R12 ;  /* 0x0000000c4e077220 */ /* 0x040fe20000400000 */
[C---:B------:R-:W-:Y:S01]  /*77e0*/  FMUL R8, R78.reuse, R13 ;  /* 0x0000000d4e087220 */ /* 0x040fe20000400000 */
[C---:B------:R-:W-:Y:S01]  /*77f0*/  FMUL R12, R78.reuse, R17 ;  /* 0x000000114e0c7220 */ /* 0x040fe20000400000 */
[C---:B------:R-:W-:Y:S01]  /*7800*/  FFMA R3, R81.reuse, R88, R3 ;  /* 0x0000005851037223 */ /* 0x040fe20000000003 */
[C---:B------:R-:W-:Y:S01]  /*7810*/  FFMA R4, R81.reuse, R83, R4 ;  /* 0x0000005351047223 */ /* 0x040fe20000000004 */
[C---:B------:R-:W-:Y:S01]  /*7820*/  FFMA R5, R81.reuse, R90, R5 ;  /* 0x0000005a51057223 */ /* 0x040fe20000000005 */
[C---:B------:R-:W-:Y:S01]  /*7830*/  FFMA R6, R81.reuse, R85, R6 ;  /* 0x0000005551067223 */ /* 0x040fe20000000006 */
[C---:B------:R-:W-:Y:S01]  /*7840*/  FFMA R7, R81.reuse, R92, R7 ;  /* 0x0000005c51077223 */ /* 0x040fe20000000007 */
[C---:B------:R-:W-:Y:S01]  /*7850*/  FFMA R8, R81.reuse, R87, R8 ;  /* 0x0000005751087223 */ /* 0x040fe20000000008 */
[C---:B------:R-:W-:Y:S01]  /*7860*/  FMUL R16, R78.reuse, R21 ;  /* 0x000000154e107220 */ /* 0x040fe20000400000 */
[----:B------:R-:W-:Y:S01]  /*7870*/  FMUL R9, R78, R14 ;  /* 0x0000000e4e097220 */ /* 0x000fe20000400000 */
[----:B------:R-:W-:Y:S01]  /*7880*/  F2FP.SATFINITE.E4M3.F32.PACK_AB_MERGE_C R5, R6, R5, RZ ;  /* 0x000000050605723e */ /* 0x000fe200048070ff */
[C---:B------:R-:W-:Y:S01]  /*7890*/  FMUL R10, R78.reuse, R15 ;  /* 0x0000000f4e0a7220 */ /* 0x040fe20000400000 */
[C---:B------:R-:W-:Y:S01]  /*78a0*/  FMUL R15, R78.reuse, R20 ;  /* 0x000000144e0f7220 */ /* 0x040fe20000400000 */
[C---:B------:R-:W-:Y:S01]  /*78b0*/  FFMA R9, R81.reuse, R94, R9 ;  /* 0x0000005e51097223 */ /* 0x040fe20000000009 */
[C---:B------:R-:W-:Y:S01]  /*78c0*/  FMUL R20, R78.reuse, R25 ;  /* 0x000000194e147220 */ /* 0x040fe20000400000 */
[C---:B------:R-:W-:Y:S01]  /*78d0*/  FFMA R10, R81.reuse, R89, R10 ;  /* 0x00000059510a7223 */ /* 0x040fe2000000000a */
[C---:B------:R-:W-:Y:S01]  /*78e0*/  FFMA R11, R81.reuse, R96, R11 ;  /* 0x00000060510b7223 */ /* 0x040fe2000000000b */
[C---:B------:R-:W-:Y:S01]  /*78f0*/  FFMA R12, R81.reuse, R91, R12 ;  /* 0x0000005b510c7223 */ /* 0x040fe2000000000c */
[C---:B------:R-:W-:Y:S01]  /*7900*/  FMUL R13, R78.reuse, R18 ;  /* 0x000000124e0d7220 */ /* 0x040fe20000400000 */
[----:B------:R-:W-:Y:S01]  /*7910*/  FMUL R14, R78, R19 ;  /* 0x000000134e0e7220 */ /* 0x000fe20000400000 */
[----:B------:R-:W-:Y:S01]  /*7920*/  F2FP.SATFINITE.E4M3.F32.PACK_AB_MERGE_C R9, R10, R9, RZ ;  /* 0x000000090a09723e */ /* 0x000fe200048070ff */
[C---:B------:R-:W-:Y:S01]  /*7930*/  FMUL R19, R78.reuse, R24 ;  /* 0x000000184e137220 */ /* 0x040fe20000400000 */
        /* <DEDUP_REMOVED lines=17> */
[----:B------:R-:W-:Y:S01]  /*7a50*/  FMUL R27, R78, R32 ;  /* 0x000000204e1b7220 */ /* 0x000fe20000400000 */
[C---:B------:R-:W-:Y:S01]  /*7a60*/  FFMA R21, R81.reuse, R106, R21 ;  /* 0x0000006a51157223 */ /* 0x040fe20000000015 */
[C---:B------:R-:W-:Y:S01]  /*7a70*/  FFMA R22, R81.reuse, R101, R22 ;  /* 0x0000006551167223 */ /* 0x040fe20000000016 */
[----:B------:R-:W-:Y:S01]  /*7a80*/  F2FP.SATFINITE.E4M3.F32.PACK_AB_MERGE_C R16, R16, R15, R17 ;  /* 0x0000000f1010723e */ /* 0x000fe20004807011 */
[C---:B------:R-:W-:Y:S01]  /*7a90*/  FFMA R23, R81.reuse, R108, R23 ;  /* 0x0000006c51177223 */ /* 0x040fe20000000017 */
[C---:B------:R-:W-:Y:S01]  /*7aa0*/  FFMA R24, R81.reuse, R103, R24 ;  /* 0x0000006751187223 */ /* 0x040fe20000000018 */
[----:B------:R-:W-:Y:S01]  /*7ab0*/  FMUL R32, R78, R37 ;  /* 0x000000254e207220 */ /* 0x000fe20000400000 */
[----:B------:R-:W-:Y:S01]  /*7ac0*/  F2FP.SATFINITE.E4M3.F32.PACK_AB_MERGE_C R21, R22, R21, RZ ;  /* 0x000000151615723e */ /* 0x000fe200048070ff */
[C---:B------:R-:W-:Y:S01]  /*7ad0*/  FMUL R25, R78.reuse, R30 ;  /* 0x0000001e4e197220 */ /* 0x040fe20000400000 */
[C---:B------:R-:W-:Y:S01]  /*7ae0*/  FMUL R26, R78.reuse, R31 ;  /* 0x0000001f4e1a7220 */ /* 0x040fe20000400000 */
[----:B------:R-:W-:Y:S01]  /*7af0*/  FMUL R31, R78, R36 ;  /* 0x000000244e1f7220 */ /* 0x000fe20000400000 */
[----:B------:R-:W-:Y:S01]  /*7b00*/  F2FP.SATFINITE.E4M3.F32.PACK_AB_MERGE_C R17, R20, R19, R21 ;  /* 0x000000131411723e */ /* 0x000fe20004807015 */
        /* <DEDUP_REMOVED lines=8> */
[----:B------:R-:W-:Y:S01]  /*7b90*/  FMUL R35, R78, R40 ;  /* 0x000000284e237220 */ /* 0x000fe20000400000 */
[C---:B------:R-:W-:Y:S01]  /*7ba0*/  FFMA R29, R81.reuse, R114, R29 ;  /* 0x00000072511d7223 */ /* 0x040fe2000000001d */
[----:B------:R-:W-:Y:S01]  /*7bb0*/  F2FP.SATFINITE.E4M3.F32.PACK_AB_MERGE_C R18, R24, R23, R18 ;  /* 0x000000171812723e */ /* 0x000fe20004807012 */
        /* <DEDUP_REMOVED lines=22> */
[C---:B------:R-:W-:Y:S01]  /*7d20*/  FMUL R41, R78.reuse, R46 ;  /* 0x0000002e4e297220 */ /* 0x040fe20000400000 */
[C---:B------:R-:W-:Y:S01]  /*7d30*/  FMUL R42, R78.reuse, R47 ;  /* 0x0000002f4e2a7220 */ /* 0x040fe20000400000 */
[C---:B------:R-:W-:Y:S01]  /*7d40*/  FFMA R40, R81.reuse, R119, R40 ;  /* 0x0000007751287223 */ /* 0x040fe20000000028 */
[--C-:B------:R-:W-:Y:S02]  /*7d50*/  HADD2.F32 R130, -RZ, R125.reuse.H0_H0 ;  /* 0x2000007dff827230 */ /* 0x100fe40000004100 */
[C---:B------:R-:W-:Y:S01]  /*7d60*/  FFMA R41, R81.reuse, R126, R41 ;  /* 0x0000007e51297223 */ /* 0x040fe20000000029 */
[----:B------:R-:W-:Y:S02]  /*7d70*/  HADD2.F32 R125, -RZ, R125.H1_H1 ;  /* 0x3000007dff7d7230 */ /* 0x000fe40000004100 */
[C---:B------:R-:W-:Y:S01]  /*7d80*/  FMUL R45, R78.reuse, R50 ;  /* 0x000000324e2d7220 */ /* 0x040fe20000400000 */
[C---:B------:R-:W-:Y:S01]  /*7d90*/  FFMA R42, R81.reuse, R121, R42 ;  /* 0x00000079512a7223 */ /* 0x040fe2000000002a */
[C---:B------:R-:W-:Y:S01]  /*7da0*/  FMUL R46, R78.reuse, R51 ;  /* 0x000000334e2e7220 */ /* 0x040fe20000400000 */
[C---:B------:R-:W-:Y:S01]  /*7db0*/  FFMA R43, R81.reuse, R128, R43 ;  /* 0x00000080512b7223 */ /* 0x040fe2000000002b */
[C---:B------:R-:W-:Y:S01]  /*7dc0*/  FMUL R47, R78.reuse, R52 ;  /* 0x000000344e2f7220 */ /* 0x040fe20000400000 */
        /* <DEDUP_REMOVED lines=10> */
[C---:B------:R-:W-:Y:S01]  /*7e70*/  FFMA R45, R81.reuse, R130, R45 ;  /* 0x00000082512d7223 */ /* 0x040fe2000000002d */
[C---:B------:R-:W-:Y:S01]  /*7e80*/  FMUL R59, R78.reuse, R64 ;  /* 0x000000404e3b7220 */ /* 0x040fe20000400000 */
[C---:B------:R-:W-:Y:S01]  /*7e90*/  FMUL R60, R78.reuse, R65 ;  /* 0x000000414e3c7220 */ /* 0x040fe20000400000 */
[C---:B------:R-:W-:Y:S01]  /*7ea0*/  FMUL R61, R78.reuse, R66 ;  /* 0x000000424e3d7220 */ /* 0x040fe20000400000 */
[----:B------:R-:W-:Y:S01]  /*7eb0*/  FMUL R62, R78, R67 ;  /* 0x000000434e3e7220 */ /* 0x000fe20000400000 */
[C---:B------:R-:W-:Y:S01]  /*7ec0*/  FFMA R46, R81.reuse, R125, R46 ;  /* 0x0000007d512e7223 */ /* 0x040fe2000000002e */
[----:B------:R-:W-:Y:S01]  /*7ed0*/  F2FP.SATFINITE.E4M3.F32.PACK_AB_MERGE_C R64, R2, R0, R143 ;  /* 0x000000000240723e */ /* 0x000fe2000480708f */
[C---:B------:R-:W-:Y:S01]  /*7ee0*/  FFMA R47, R81.reuse, R132, R47 ;  /* 0x00000084512f7223 */ /* 0x040fe2000000002f */
[----:B------:R-:W-:Y:S01]  /*7ef0*/  F2FP.SATFINITE.E4M3.F32.PACK_AB_MERGE_C R65, R4, R3, R5 ;  /* 0x000000030441723e */ /* 0x000fe20004807005 */
[C---:B------:R-:W-:Y:S01]  /*7f00*/  FFMA R48, R81.reuse, R127, R48 ;  /* 0x0000007f51307223 */ /* 0x040fe20000000030 */
[----:B------:R-:W-:Y:S01]  /*7f10*/  F2FP.SATFINITE.E4M3.F32.PACK_AB_MERGE_C R66, R8, R7, R9 ;  /* 0x000000070842723e */ /* 0x000fe20004807009 */
[C---:B------:R-:W-:Y:S01]  /*7f20*/  FFMA R49, R81.reuse, R134, R49 ;  /* 0x0000008651317223 */ /* 0x040fe20000000031 */
[----:B------:R-:W-:Y:S01]  /*7f30*/  F2FP.SATFINITE.E4M3.F32.PACK_AB_MERGE_C R67, R12, R11, R13 ;  /* 0x0000000b0c43723e */ /* 0x000fe2000480700d */
[----:B------:R-:W-:Y:S01]  /*7f40*/  FMUL R53, R78, R58 ;  /* 0x0000003a4e357220 */ /* 0x000fe20000400000 */
[C---:B------:R-:W-:Y:S01]  /*7f50*/  FFMA R50, R81.reuse, R129, R50 ;  /* 0x0000008151327223 */ /* 0x040fe20000000032 */
[C---:B------:R-:W-:Y:S01]  /*7f60*/  FFMA R51, R81.reuse, R136, R51 ;  /* 0x0000008851337223 */ /* 0x040fe20000000033 */
[C---:B------:R-:W-:Y:S01]  /*7f70*/  FFMA R52, R81.reuse, R131, R52 ;  /* 0x0000008351347223 */ /* 0x040fe20000000034 */
[----:B------:R1:W-:Y:S01]  /*7f80*/  STS.128 [R172+UR49+0xa200], R64 ;  /* 0x00a20040ac007988 */ /* 0x0003e20008000c31 */
[C---:B------:R-:W-:Y:S01]  /*7f90*/  FFMA R53, R81.reuse, R138, R53 ;  /* 0x0000008a51357223 */ /* 0x040fe20000000035 */
[----:B------:R-:W-:Y:S01]  /*7fa0*/  F2FP.SATFINITE.E4M3.F32.PACK_AB_MERGE_C R37, R38, R37, RZ ;  /* 0x000000252625723e */ /* 0x000fe200048070ff */
[C---:B------:R-:W-:Y:S01]  /*7fb0*/  FFMA R54, R81.reuse, R133, R54 ;  /* 0x0000008551367223 */ /* 0x040fe20000000036 */
[----:B------:R-:W-:Y:S01]  /*7fc0*/  FMUL R58, R78, R63 ;  /* 0x0000003f4e3a7220 */ /* 0x000fe20000400000 */
[C---:B------:R-:W-:Y:S01]  /*7fd0*/  FFMA R55, R81.reuse, R140, R55 ;  /* 0x0000008c51377223 */ /* 0x040fe20000000037 */
[C---:B------:R-:W-:Y:S01]  /*7fe0*/  FFMA R56, R81.reuse, R135, R56 ;  /* 0x0000008751387223 */ /* 0x040fe20000000038 */
[C---:B------:R-:W-:Y:S01]  /*7ff0*/  FFMA R57, R81.reuse, R142, R57 ;  /* 0x0000008e51397223 */ /* 0x040fe20000000039 */
[----:B------:R1:W-:Y:S01]  /*8000*/  STS.128 [R192+0xa010], R16 ;  /* 0x00a01010c0007388 */ /* 0x0003e20000000c00 */
[----:B------:R-:W-:Y:S01]  /*8010*/  F2FP.SATFINITE.E4M3.F32.PACK_AB_MERGE_C R33, R36, R35, R37 ;  /* 0x000000232421723e */ /* 0x000fe20004807025 */
[C---:B------:R-:W-:Y:S01]  /*8020*/  FFMA R58, R81.reuse, R137, R58 ;  /* 0x00000089513a7223 */ /* 0x040fe2000000003a */
[----:B------:R-:W-:Y:S01]  /*8030*/  F2FP.SATFINITE.E4M3.F32.PACK_AB_MERGE_C R34, R42, R41, RZ ;  /* 0x000000292a22723e */ /* 0x000fe200048070ff */
[C---:B------:R-:W-:Y:S01]  /*8040*/  FFMA R59, R81.reuse, R82, R59 ;  /* 0x00000052513b7223 */ /* 0x040fe2000000003b */
[----:B------:R-:W-:Y:S01]  /*8050*/  F2FP.SATFINITE.E4M3.F32.PACK_AB_MERGE_C R35, R46, R45, RZ ;  /* 0x0000002d2e23723e */ /* 0x000fe200048070ff */
        /* <DEDUP_REMOVED lines=25> */
[----:B------:R-:W-:Y:S02]  /*81f0*/  UIADD3 UR8, UP0, UPT, UR52, 0x680, URZ ;  /* 0x0000068034087890 */ /* 0x000fe4000ff1e0ff */
[----:B------:R-:W-:Y:S02]  /*8200*/  UIADD3 UR5, UPT, UPT, UR41, 0x40, URZ ;  /* 0x0000004029057890 */ /* 0x000fe4000fffe0ff */
[----:B------:R-:W-:Y:S02]  /*8210*/  UIADD3 UR4, UPT, UPT, UR49, 0xa200, URZ ;  /* 0x0000a20031047890 */ /* 0x000fe4000fffe0ff */
[----:B------:R-:W-:Y:S01]  /*8220*/  UIADD3.X UR9, UPT, UPT, URZ, UR53, URZ, UP0, !UPT ;  /* 0x00000035ff097290 */ /* 0x000fe200087fe4ff */
[----:B------:R-:W-:Y:S01]  /*8230*/  UMOV UR6, UR42 ;  /* 0x0000002a00067c82 */ /* 0x000fe20008000000 */
[----:B------:R-:W-:Y:S07]  /*8240*/  UMOV UR7, UR36 ;  /* 0x0000002400077c82 */ /* 0x000fee0008000000 */
[----:B------:R2:W-:Y:S01]  /*8250*/  UTMASTG.3D [UR4], [UR8] ;  /* 0x00000004080073b5 */ /* 0x0005e20008010000 */
[----:B------:R0:W-:Y:S01]  /*8260*/  UTMACMDFLUSH ;  /* 0x00000000000079b7 */ /* 0x0001e20000000000 */
[----:B--2---:R-:W-:Y:S04]  /*8270*/  DEPBAR.LE SB0, 0x1 ;  /* 0x000080400000791a */ /* 0x004fe80000000000 */
.L_x_106:
[----:B------:R-:W-:Y:S05]  /*8280*/  BSYNC.RECONVERGENT B0 ;  /* 0x0000000000007941 */ /* 0x000fea0003800200 */
.L_x_105:
        /* <DEDUP_REMOVED lines=16> */
.L_x_110:
[----:B------:R-:W-:Y:S05]  /*8390*/  BSYNC B0 ;  /* 0x0000000000007941 */ /* 0x000fea0003800000 */
.L_x_109:
        /* <DEDUP_REMOVED lines=20> */
.L_x_108:
[----:B------:R-:W-:Y:S05]  /*84e0*/  BSYNC B1 ;  /* 0x0000000000017941 */ /* 0x000fea0003800000 */
.L_x_107:
[----:B--2---:R-:W-:Y:S01]  /*84f0*/  VIADD R0, R80, 0x80 ;  /* 0x0000008050007836 */ /* 0x004fe20000000000 */
        /* <DEDUP_REMOVED lines=10> */
[----:B------:R-:W5:Y:S01]  /*85a0*/  LDCU.64 UR6, c[0x4][0x80] ;  /* 0x01001000ff0677ac */ /* 0x000f620008000a00 */
[----:B------:R-:W1:Y:S01]  /*85b0*/  LDC.64 R2, c[0x4][R3] ;  /* 0x0100000003027b82 */ /* 0x000e620000000a00 */
[----:B------:R-:W3:Y:S01]  /*85c0*/  LDCU.64 UR4, c[0x4][0x18] ;  /* 0x01000300ff0477ac */ /* 0x000ee20008000a00 */
[----:B--2---:R-:W-:Y:S01]  /*85d0*/  MOV R5, UR9 ;  /* 0x0000000900057c02 */ /* 0x004fe20008000f00 */
[----:B------:R-:W-:Y:S01]  /*85e0*/  IMAD.U32 R4, RZ, RZ, UR8 ;  /* 0x00000008ff047e24 */ /* 0x000fe2000f8e00ff */
[----:B-----5:R-:W-:Y:S01]  /*85f0*/  MOV R7, UR7 ;  /* 0x0000000700077c02 */ /* 0x020fe20008000f00 */
[----:B------:R-:W-:Y:S01]  /*8600*/  IMAD.U32 R6, RZ, RZ, UR6 ;  /* 0x00000006ff067e24 */ /* 0x000fe2000f8e00ff */
[----:B---3--:R-:W-:Y:S01]  /*8610*/  MOV R11, UR5 ;  /* 0x00000005000b7c02 */ /* 0x008fe20008000f00 */
[----:B------:R-:W-:Y:S02]  /*8620*/  IMAD.U32 R10, RZ, RZ, UR4 ;  /* 0x00000004ff0a7e24 */ /* 0x000fe4000f8e00ff */
[----:B------:R-:W-:Y:S07]  /*8630*/  LEPC R20, `(.L_x_113) ;  /* 0x000000001014794e */ /* 0x000fee0000000000 */
[----:B-1--4-:R-:W-:Y:S05]  /*8640*/  CALL.ABS.NOINC R2 ;  /* 0x0000000002007343 */ /* 0x012fea0003c00000 */
.L_x_113:
[----:B------:R-:W-:Y:S05]  /*8650*/  BSYNC.RECONVERGENT B6 ;  /* 0x0000000000067941 */ /* 0x000fea0003800200 */
.L_x_112:
[----:B---3--:R-:W-:Y:S01]  /*8660*/  F2FP.F16.E4M3.UNPACK_B R4, R149 ;  /* 0x00000095ff04723e */ /* 0x008fe200020006ff */
        /* <DEDUP_REMOVED lines=13> */
[----:B----4-:R-:W-:Y:S01]  /*8740*/  F2FP.F16.E4M3.UNPACK_B R125, R159.H1 ;  /* 0x0000009fff7d723e */ /* 0x010fe200030006ff */
        /* <DEDUP_REMOVED lines=262> */
[----:B------:R-:W-:Y:S02]  /*97b0*/  UIADD3 UR8, UP0, UPT, UR52, 0x680, URZ ;  /* 0x0000068034087890 */ /* 0x000fe4000ff1e0ff */
[----:B------:R-:W-:Y:S02]  /*97c0*/  UIADD3 UR5, UPT, UPT, UR41, 0x80, URZ ;  /* 0x0000008029057890 */ /* 0x000fe4000fffe0ff */
[----:B------:R-:W-:Y:S01]  /*97d0*/  MOV R188, UR10 ;  /* 0x0000000a00bc7c02 */ /* 0x000fe20008000f00 */
[----:B------:R-:W-:Y:S01]  /*97e0*/  UIADD3.X UR9, UPT, UPT, URZ, UR53, URZ, UP0, !UPT ;  /* 0x00000035ff097290 */ /* 0x000fe200087fe4ff */
[----:B------:R-:W-:Y:S02]  /*97f0*/  UMOV UR6, UR42 ;  /* 0x0000002a00067c82 */ /* 0x000fe40008000000 */
[----:B------:R-:W-:Y:S01]  /*9800*/  R2UR UR4, R188 ;  /* 0x00000000bc0472ca */ /* 0x000fe200000e0000 */
[----:B------:R-:W-:Y:S11]  /*9810*/  UMOV UR7, UR36 ;  /* 0x0000002400077c82 */ /* 0x000ff60008000000 */
[----:B------:R-:W-:Y:S01]  /*9820*/  @!UPT UIADD3 URZ, UPT, UPT, URZ, URZ, URZ ;  /* 0x000000fffffff290 */ /* 0x000fe2000fffe0ff */
[----:B------:R2:W-:Y:S01]  /*9830*/  UTMASTG.3D [UR4], [UR8] ;  /* 0x00000004080073b5 */ /* 0x0005e20008010000 */
[----:B------:R0:W-:Y:S01]  /*9840*/  UTMACMDFLUSH ;  /* 0x00000000000079b7 */ /* 0x0001e20000000000 */
[----:B--2---:R-:W-:Y:S04]  /*9850*/  DEPBAR.LE SB0, 0x1 ;  /* 0x000080400000791a */ /* 0x004fe80000000000 */
.L_x_115:
[----:B------:R-:W-:Y:S05]  /*9860*/  BSYNC.RECONVERGENT B0 ;  /* 0x0000000000007941 */ /* 0x000fea0003800200 */
.L_x_114:
        /* <DEDUP_REMOVED lines=16> */
.L_x_119:
[----:B------:R-:W-:Y:S05]  /*9970*/  BSYNC B0 ;  /* 0x0000000000007941 */ /* 0x000fea0003800000 */
.L_x_118:
        /* <DEDUP_REMOVED lines=20> */
.L_x_117:
[----:B------:R-:W-:Y:S05]  /*9ac0*/  BSYNC B1 ;  /* 0x0000000000017941 */ /* 0x000fea0003800000 */
.L_x_116:
[----:B--2---:R-:W-:Y:S05]  /*9ad0*/  VIADD R0, R80, 0xc0 ;  /* 0x000000c050007836 */ /* 0x004fea0000000000 */
        /* <DEDUP_REMOVED lines=20> */
.L_x_121:
[----:B------:R-:W-:Y:S01]  /*9c20*/  ISETP.NE.AND P0, PT, R189, RZ, PT ;  /* 0x000000ffbd00720c */ /* 0x000fe20003f05270 */
[----:B------:R-:W-:Y:S05]  /*9c30*/  WARPSYNC.ALL ;  /* 0x0000000000007948 */ /* 0x000fea0003800000 */
[----:B------:R-:W-:Y:S01]  /*9c40*/  R2UR UR4, R80 ;  /* 0x00000000500472ca */ /* 0x000fe200000e0000 */
[----:B------:R-:W-:Y:S01]  /*9c50*/  BSSY.RECONVERGENT B0, `(.L_x_122) ;  /* 0x000011d000007945 */ /* 0x000fe20003800200 */
[----:B---3--:R-:W-:Y:S02]  /*9c60*/  F2FP.F16.E4M3.UNPACK_B R11, R149 ;  /* 0x00000095ff0b723e */ /* 0x008fe400020006ff */
[----:B------:R-:W-:Y:S02]  /*9c70*/  F2FP.F16.E4M3.UNPACK_B R10, R150 ;  /* 0x00000096ff0a723e */ /* 0x000fe400020006ff */
[----:B------:R-:W-:Y:S01]  /*9c80*/  F2FP.F16.E4M3.UNPACK_B R9, R151 ;  /* 0x00000097ff09723e */ /* 0x000fe200020006ff */
[--C-:B------:R-:W-:Y:S01]  /*9c90*/  HADD2.F32 R83, -RZ, R11.reuse.H0_H0 ;  /* 0x2000000bff537230 */ /* 0x100fe20000004100 */
[----:B----4-:R-:W-:Y:S01]  /*9ca0*/  F2FP.F16.E4M3.UNPACK_B R8, R152 ;  /* 0x00000098ff08723e */ /* 0x010fe200020006ff */
[----:B------:R-:W-:Y:S01]  /*9cb0*/  HADD2.F32 R84, -RZ, R11.H1_H1 ;  /* 0x3000000bff547230 */ /* 0x000fe20000004100 */
[----:B------:R-:W-:Y:S01]  /*9cc0*/  F2FP.F16.E4M3.UNPACK_B R7, R153 ;  /* 0x00000099ff07723e */ /* 0x000fe200020006ff */
[--C-:B------:R-:W-:Y:S01]  /*9cd0*/  HADD2.F32 R87, -RZ, R10.reuse.H0_H0 ;  /* 0x2000000aff577230 */ /* 0x100fe20000004100 */
[----:B------:R-:W-:Y:S01]  /*9ce0*/  F2FP.F16.E4M3.UNPACK_B R6, R154 ;  /* 0x0000009aff06723e */ /* 0x000fe200020006ff */
[----:B------:R-:W-:Y:S01]  /*9cf0*/  HADD2.F32 R88, -RZ, R10.H1_H1 ;  /* 0x3000000aff587230 */ /* 0x000fe20000004100 */
[----:B------:R-:W-:Y:S01]  /*9d00*/  F2FP.F16.E4M3.UNPACK_B R5, R155 ;  /* 0x0000009bff05723e */ /* 0x000fe200020006ff */
[--C-:B------:R-:W-:Y:S01]  /*9d10*/  HADD2.F32 R91, -RZ, R9.reuse.H0_H0 ;  /* 0x20000009ff5b7230 */ /* 0x100fe20000004100 */
[----:B-1----:R-:W-:Y:S01]  /*9d20*/  F2FP.F16.E4M3.UNPACK_B R4, R156 ;  /* 0x0000009cff04723e */ /* 0x002fe200020006ff */
[----:B------:R-:W-:Y:S01]  /*9d30*/  HADD2.F32 R92, -RZ, R9.H1_H1 ;  /* 0x30000009ff5c7230 */ /* 0x000fe20000004100 */
[-C--:B------:R-:W-:Y:S01]  /*9d40*/  F2FP.F16.E4M3.UNPACK_B R2, R148.reuse ;  /* 0x00000094ff02723e */ /* 0x080fe200020006ff */
[--C-:B------:R-:W-:Y:S01]  /*9d50*/  HADD2.F32 R95, -RZ, R8.reuse.H0_H0 ;  /* 0x20000008ff5f7230 */ /* 0x100fe20000004100 */
[----:B------:R-:W-:Y:S01]  /*9d60*/  F2FP.F16.E4M3.UNPACK_B R148, R148.H1 ;  /* 0x00000094ff94723e */ /* 0x000fe200030006ff */
[----:B------:R-:W-:Y:S01]  /*9d70*/  HADD2.F32 R97, -RZ, R8.H1_H1 ;  /* 0x30000008ff617230 */ /* 0x000fe20000004100 */
[----:B------:R-:W-:Y:S01]  /*9d80*/  F2FP.F16.E4M3.UNPACK_B R149, R149.H1 ;  /* 0x00000095ff95723e */ /* 0x000fe200030006ff */
[--C-:B------:R-:W-:Y:S01]  /*9d90*/  HADD2.F32 R98, -RZ, R7.reuse.H0_H0 ;  /* 0x20000007ff627230 */ /* 0x100fe20000004100 */
[----:B------:R-:W-:Y:S01]  /*9da0*/  F2FP.F16.E4M3.UNPACK_B R150, R150.H1 ;  /* 0x00000096ff96723e */ /* 0x000fe200030006ff */
[----:B------:R-:W-:Y:S01]  /*9db0*/  HADD2.F32 R101, -RZ, R7.H1_H1 ;  /* 0x30000007ff657230 */ /* 0x000fe20000004100 */
[----:B------:R-:W-:Y:S01]  /*9dc0*/  F2FP.F16.E4M3.UNPACK_B R151, R151.H1 ;  /* 0x00000097ff97723e */ /* 0x000fe200030006ff */
[--C-:B------:R-:W-:Y:S01]  /*9dd0*/  HADD2.F32 R102, -RZ, R6.reuse.H0_H0 ;  /* 0x20000006ff667230 */ /* 0x100fe20000004100 */
[----:B------:R-:W-:Y:S01]  /*9de0*/  F2FP.F16.E4M3.UNPACK_B R138, R163 ;  /* 0x000000a3ff8a723e */ /* 0x000fe200020006ff */
[----:B------:R-:W-:Y:S01]  /*9df0*/  HADD2.F32 R105, -RZ, R6.H1_H1 ;  /* 0x30000006ff697230 */ /* 0x000fe20000004100 */
[----:B------:R-:W-:Y:S01]  /*9e00*/  R2UR UR5, R193 ;  /* 0x00000000c10572ca */ /* 0x000fe200000e0000 */
[--C-:B------:R-:W-:Y:S01]  /*9e10*/  HADD2.F32 R106, -RZ, R5.reuse.H0_H0 ;  /* 0x20000005ff6a7230 */ /* 0x100fe20000004100 */
[----:B------:R-:W-:Y:S01]  /*9e20*/  F2FP.F16.E4M3.UNPACK_B R116, R157 ;  /* 0x0000009dff74723e */ /* 0x000fe200020006ff */
[----:B------:R-:W-:Y:S01]  /*9e30*/  HADD2.F32 R109, -RZ, R5.H1_H1 ;  /* 0x30000005ff6d7230 */ /* 0x000fe20000004100 */
[----:B------:R-:W-:Y:S01]  /*9e40*/  F2FP.F16.E4M3.UNPACK_B R120, R158 ;  /* 0x0000009eff78723e */ /* 0x000fe200020006ff */
[--C-:B------:R-:W-:Y:S01]  /*9e50*/  HADD2.F32 R110, -RZ, R4.reuse.H0_H0 ;  /* 0x20000004ff6e7230 */ /* 0x100fe20000004100 */
[----:B------:R-:W-:Y:S01]  /*9e60*/  F2FP.F16.E4M3.UNPACK_B R124, R159 ;  /* 0x0000009fff7c723e */ /* 0x000fe200020006ff */
[----:B------:R-:W-:Y:S01]  /*9e70*/  HADD2.F32 R113, -RZ, R4.H1_H1 ;  /* 0x30000004ff717230 */ /* 0x000fe20000004100 */
[----:B------:R-:W-:Y:S01]  /*9e80*/  F2FP.F16.E4M3.UNPACK_B R128, R160 ;  /* 0x000000a0ff80723e */ /* 0x000fe200020006ff */
[----:B------:R-:W1:Y:S01]  /*9e90*/  LDTM.x64 R4, tmem[UR4+0xc0] ;  /* 0x0000c004000479ee */ /* 0x000e620008340000 */
[--C-:B------:R-:W-:Y:S01]  /*9ea0*/  HADD2.F32 R0, -RZ, R2.reuse.H0_H0 ;  /* 0x20000002ff007230 */ /* 0x100fe20000004100 */
[----:B------:R-:W-:Y:S01]  /*9eb0*/  NOP ;  /* 0x0000000000007918 */ /* 0x000fe20000000000 */
[----:B------:R-:W-:Y:S01]  /*9ec0*/  HADD2.F32 R2, -RZ, R2.H1_H1 ;  /* 0x30000002ff027230 */ /* 0x000fe20000004100 */
[----:B------:R-:W-:Y:S01]  /*9ed0*/  UIADD3 UR5, UPT, UPT, UR5, 0xb0, URZ ;  /* 0x000000b005057890 */ /* 0x000fe2000fffe0ff */
[--C-:B------:R-:W-:Y:S01]  /*9ee0*/  HADD2.F32 R86, -RZ, R149.reuse.H1_H1 ;  /* 0x30000095ff567230 */ /* 0x100fe20000004100 */
[----:B------:R-:W-:Y:S01]  /*9ef0*/  F2FP.F16.E4M3.UNPACK_B R132, R161 ;  /* 0x000000a1ff84723e */ /* 0x000fe200020006ff */
[--C-:B------:R-:W-:Y:S01]  /*9f00*/  HADD2.F32 R114, -RZ, R116.reuse.H0_H0 ;  /* 0x20000074ff727230 */ /* 0x100fe20000004100 */
[----:B------:R-:W-:Y:S01]  /*9f10*/  UPRMT UR5, UR37, 0x654, UR5 ;  /* 0x0000065425057896 */ /* 0x000fe20008000005 */
[----:B------:R-:W-:Y:S01]  /*9f20*/  HADD2.F32 R117, -RZ, R116.H1_H1 ;  /* 0x30000074ff757230 */ /* 0x000fe20000004100 */
[----:B------:R-:W-:Y:S01]  /*9f30*/  F2FP.F16.E4M3.UNPACK_B R136, R162 ;  /* 0x000000a2ff88723e */ /* 0x000fe200020006ff */
[--C-:B------:R-:W-:Y:S01]  /*9f40*/  HADD2.F32 R118, -RZ, R120.reuse.H0_H0 ;  /* 0x20000078ff767230 */ /* 0x100fe20000004100 */
[----:B------:R-:W-:Y:S01]  /*9f50*/  F2FP.F16.E4M3.UNPACK_B R152, R152.H1 ;  /* 0x00000098ff98723e */ /* 0x000fe200030006ff */
[----:B------:R-:W-:Y:S01]  /*9f60*/  HADD2.F32 R121, -RZ, R120.H1_H1 ;  /* 0x30000078ff797230 */ /* 0x000fe20000004100 */
[----:B------:R-:W-:Y:S01]  /*9f70*/  F2FP.F16.E4M3.UNPACK_B R153, R153.H1 ;  /* 0x00000099ff99723e */ /* 0x000fe200030006ff */
[--C-:B------:R-:W-:Y:S01]  /*9f80*/  HADD2.F32 R122, -RZ, R124.reuse.H0_H0 ;  /* 0x2000007cff7a7230 */ /* 0x100fe20000004100 */
[----:B------:R-:W-:Y:S01]  /*9f90*/  F2FP.F16.E4M3.UNPACK_B R154, R154.H1 ;  /* 0x0000009aff9a723e */ /* 0x000fe200030006ff */
[----:B-1----:R-:W-:Y:S01]  /*9fa0*/  SYNCS.ARRIVE.TRANS64.RED.A1T0 RZ, [UR5], RZ ;  /* 0x000000ffffff79a7 */ /* 0x002fe20008100405 */
[----:B------:R-:W-:Y:S01]  /*9fb0*/  HADD2.F32 R125, -RZ, R124.H1_H1 ;  /* 0x3000007cff7d7230 */ /* 0x000fe20000004100 */
[----:B------:R-:W-:Y:S01]  /*9fc0*/  F2FP.F16.E4M3.UNPACK_B R155, R155.H1 ;  /* 0x0000009bff9b723e */ /* 0x000fe200030006ff */
[--C-:B------:R-:W-:Y:S01]  /*9fd0*/  HADD2.F32 R126, -RZ, R128.reuse.H0_H0 ;  /* 0x20000080ff7e7230 */ /* 0x100fe20000004100 */
[----:B------:R-:W-:Y:S01]  /*9fe0*/  F2FP.F16.E4M3.UNPACK_B R156, R156.H1 ;  /* 0x0000009cff9c723e */ /* 0x000fe200030006ff */
[----:B------:R-:W-:Y:S01]  /*9ff0*/  HADD2.F32 R129, -RZ, R128.H1_H1 ;  /* 0x30000080ff817230 */ /* 0x000fe20000004100 */
[----:B------:R-:W-:Y:S01]  /*a000*/  F2FP.F16.E4M3.UNPACK_B R157, R157.H1 ;  /* 0x0000009dff9d723e */ /* 0x000fe200030006ff */
[C---:B------:R-:W-:Y:S01]  /*a010*/  FMUL R4, R78.reuse, R4 ;  /* 0x000000044e047220 */ /* 0x040fe20000400000 */
[C---:B------:R-:W-:Y:S01]  /*a020*/  FMUL R5, R78.reuse, R5 ;  /* 0x000000054e057220 */ /* 0x040fe20000400000 */
[----:B------:R-:W-:Y:S02]  /*a030*/  HADD2.F32 R3, -RZ, R148.H0_H0 ;  /* 0x20000094ff037230 */ /* 0x000fe40000004100 */
        /* <DEDUP_REMOVED lines=11> */
[----:B------:R-:W-:Y:S02]  /*a0f0*/  HADD2.F32 R130, -RZ, R132.H0_H0 ;  /* 0x20000084ff827230 */ /* 0x000fe40000004100 */
[C---:B------:R-:W-:Y:S01]  /*a100*/  FMUL R6, R78.reuse, R6 ;  /* 0x000000064e067220 */ /* 0x040fe20000400000 */
[----:B------:R-:W-:Y:S02]  /*a110*/  HADD2.F32 R82, -RZ, R148.H1_H1 ;  /* 0x30000094ff527230 */ /* 0x000fe40000004100 */
[C---:B------:R-:W-:Y:S01]  /*a120*/  FMUL R7, R78.reuse, R7 ;  /* 0x000000074e077220 */ /* 0x040fe20000400000 */
[----:B------:R-:W-:Y:S02]  /*a130*/  HADD2.F32 R85, -RZ, R149.H0_H0 ;  /* 0x20000095ff557230 */ /* 0x000fe40000004100 */
[C---:B------:R-:W-:Y:S01]  /*a140*/  FFMA R6, R81.reuse, R3, R6 ;  /* 0x0000000351067223 */ /* 0x040fe20000000006 */
[----:B------:R-:W-:Y:S02]  /*a150*/  HADD2.F32 R133, -RZ, R132.H1_H1 ;  /* 0x30000084ff857230 */ /* 0x000fe40000004100 */
[C---:B------:R-:W-:Y:S01]  /*a160*/  FFMA R7, R81.reuse, R82, R7 ;  /* 0x0000005251077223 */ /* 0x040fe20000000007 */
[C---:B------:R-:W-:Y:S01]  /*a170*/  FFMA R8, R81.reuse, R83, R8 ;  /* 0x0000005351087223 */ /* 0x040fe20000000008 */
[C---:B------:R-:W-:Y:S01]  /*a180*/  FFMA R9, R81.reuse, R84, R9 ;  /* 0x0000005451097223 */ /* 0x040fe20000000009 */
[--C-:B------:R-:W-:Y:S02]  /*a190*/  HADD2.F32 R82, -RZ, R138.reuse.H0_H0 ;  /* 0x2000008aff527230 */ /* 0x100fe40000004100 */
[C---:B------:R-:W-:Y:S01]  /*a1a0*/  FMUL R10, R78.reuse, R10 ;  /* 0x0000000a4e0a7220 */ /* 0x040fe20000400000 */
[----:B------:R-:W-:Y:S02]  /*a1b0*/  HADD2.F32 R83, -RZ, R138.H1_H1 ;  /* 0x3000008aff537230 */ /* 0x000fe40000004100 */
[C---:B------:R-:W-:Y:S01]  /*a1c0*/  FMUL R11, R78.reuse, R11 ;  /* 0x0000000b4e0b7220 */ /* 0x040fe20000400000 */
[----:B------:R-:W-:Y:S02]  /*a1d0*/  HADD2.F32 R89, -RZ, R150.H0_H0 ;  /* 0x20000096ff597230 */ /* 0x000fe40000004100 */
[C---:B------:R-:W-:Y:S01]  /*a1e0*/  FFMA R10, R81.reuse, R85, R10 ;  /* 0x00000055510a7223 */ /* 0x040fe2000000000a */
[--C-:B------:R-:W-:Y:S02]  /*a1f0*/  HADD2.F32 R134, -RZ, R136.reuse.H0_H0 ;  /* 0x20000088ff867230 */ /* 0x100fe40000004100 */
[C---:B------:R-:W-:Y:S01]  /*a200*/  FFMA R11, R81.reuse, R86, R11 ;  /* 0x00000056510b7223 */ /* 0x040fe2000000000b */
[C---:B------:R-:W-:Y:S01]  /*a210*/  FFMA R12, R81.reuse, R87, R12 ;  /* 0x00000057510c7223 */ /* 0x040fe2000000000c */
[----:B------:R-:W-:Y:S01]  /*a220*/  FFMA R13, R81, R88, R13 ;  /* 0x00000058510d7223 */ /* 0x000fe2000000000d */
[----:B------:R-:W-:Y:S01]  /*a230*/  F2FP.SATFINITE.E4M3.F32.PACK_AB_MERGE_C R86, R7, R6, RZ ;  /* 0x000000060756723e */ /* 0x000fe200048070ff */
[C---:B------:R-:W-:Y:S01]  /*a240*/  FMUL R7, R78.reuse, R24 ;  /* 0x000000184e077220 */ /* 0x040fe20000400000 */
[----:B------:R-:W-:Y:S01]  /*a250*/  F2FP.SATFINITE.E4M3.F32.PACK_AB_MERGE_C R138, R11, R10, RZ ;  /* 0x0000000a0b8a723e */ /* 0x000fe200048070ff */
[C---:B------:R-:W-:Y:S01]  /*a260*/  FMUL R10, R78.reuse, R25 ;  /* 0x000000194e0a7220 */ /* 0x040fe20000400000 */
[C---:B------:R-:W-:Y:S01]  /*a270*/  FMUL R25, R78.reuse, R32 ;  /* 0x000000204e197220 */ /* 0x040fe20000400000 */
[----:B------:R-:W-:Y:S02]  /*a280*/  HADD2.F32 R137, -RZ, R136.H1_H1 ;  /* 0x30000088ff897230 */ /* 0x000fe40000004100 */
[C---:B------:R-:W-:Y:S01]  /*a290*/  FMUL R14, R78.reuse, R14 ;  /* 0x0000000e4e0e7220 */ /* 0x040fe20000400000 */
[----:B------:R-:W-:Y:S02]  /*a2a0*/  HADD2.F32 R90, -RZ, R150.H1_H1 ;  /* 0x30000096ff5a7230 */ /* 0x000fe40000004100 */
[C---:B------:R-:W-:Y:S01]  /*a2b0*/  FMUL R15, R78.reuse, R15 ;  /* 0x0000000f4e0f7220 */ /* 0x040fe20000400000 */
[--C-:B------:R-:W-:Y:S02]  /*a2c0*/  HADD2.F32 R93, -RZ, R151.reuse.H0_H0 ;  /* 0x20000097ff5d7230 */ /* 0x100fe40000004100 */
[C---:B------:R-:W-:Y:S01]  /*a2d0*/  FFMA R14, R81.reuse, R89, R14 ;  /* 0x00000059510e7223 */ /* 0x040fe2000000000e */
[----:B------:R-:W-:Y:S02]  /*a2e0*/  HADD2.F32 R94, -RZ, R151.H1_H1 ;  /* 0x30000097ff5e7230 */ /* 0x000fe40000004100 */
[C---:B------:R-:W-:Y:S01]  /*a2f0*/  FFMA R15, R81.reuse, R90, R15 ;  /* 0x0000005a510f7223 */ /* 0x040fe2000000000f */
[C---:B------:R-:W-:Y:S01]  /*a300*/  FFMA R16, R81.reuse, R91, R16 ;  /* 0x0000005b51107223 */ /* 0x040fe20000000010 */
[----:B------:R-:W-:Y:S01]  /*a310*/  FFMA R17, R81, R92, R17 ;  /* 0x0000005c51117223 */ /* 0x000fe20000000011 */
[C---:B------:R-:W-:Y:S01]  /*a320*/  FMUL R18, R78.reuse, R18 ;  /* 0x000000124e127220 */ /* 0x040fe20000400000 */
[C---:B------:R-:W-:Y:S01]  /*a330*/  FMUL R19, R78.reuse, R19 ;  /* 0x000000134e137220 */ /* 0x040fe20000400000 */
[--C-:B------:R-:W-:Y:S01]  /*a340*/  HADD2.F32 R96, -RZ, R152.reuse.H0_H0 ;  /* 0x20000098ff607230 */ /* 0x100fe20000004100 */
[----:B------:R-:W-:Y:S01]  /*a350*/  F2FP.SATFINITE.E4M3.F32.PACK_AB_MERGE_C R14, R15, R14, RZ ;  /* 0x0000000e0f0e723e */ /* 0x000fe200048070ff */
[C---:B------:R-:W-:Y:S01]  /*a360*/  FFMA R18, R81.reuse, R93, R18 ;  /* 0x0000005d51127223 */ /* 0x040fe20000000012 */
[C---:B------:R-:W-:Y:S01]  /*a370*/  FFMA R19, R81.reuse, R94, R19 ;  /* 0x0000005e51137223 */ /* 0x040fe20000000013 */
[C---:B------:R-:W-:Y:S01]  /*a380*/  FFMA R0, R81.reuse, R95, R0 ;  /* 0x0000005f51007223 */ /* 0x040fe20000000000 */
[----:B------:R-:W-:Y:S01]  /*a390*/  FFMA R2, R81, R97, R2 ;  /* 0x0000006151027223 */ /* 0x000fe20000000002 */
[----:B------:R-:W-:Y:S02]  /*a3a0*/  HADD2.F32 R99, -RZ, R152.H1_H1 ;  /* 0x30000098ff637230 */ /* 0x000fe40000004100 */
[C---:B------:R-:W-:Y:S01]  /*a3b0*/  FMUL R3, R78.reuse, R22 ;  /* 0x000000164e037220 */ /* 0x040fe20000400000 */
[----:B------:R-:W-:Y:S01]  /*a3c0*/  F2FP.SATFINITE.E4M3.F32.PACK_AB_MERGE_C R18, R19, R18, RZ ;  /* 0x000000121312723e */ /* 0x000fe200048070ff */
[C---:B------:R-:W-:Y:S01]  /*a3d0*/  FMUL R22, R78.reuse, R29 ;  /* 0x0000001d4e167220 */ /* 0x040fe20000400000 */
[C---:B------:R-:W-:Y:S01]  /*a3e0*/  FMUL R29, R78.reuse, R36 ;  /* 0x000000244e1d7220 */ /* 0x040fe20000400000 */
[C---:B------:R-:W-:Y:S01]  /*a3f0*/  FFMA R3, R81.reuse, R96, R3 ;  /* 0x0000006051037223 */ /* 0x040fe20000000003 */
[C---:B------:R-:W-:Y:S01]  /*a400*/  FMUL R6, R78.reuse, R23 ;  /* 0x000000174e067220 */ /* 0x040fe20000400000 */
[--C-:B------:R-:W-:Y:S02]  /*a410*/  HADD2.F32 R100, -RZ, R153.reuse.H0_H0 ;  /* 0x20000099ff647230 */ /* 0x100fe40000004100 */
[C---:B------:R-:W-:Y:S01]  /*a420*/  FMUL R11, R78.reuse, R26 ;  /* 0x0000001a4e0b7220 */ /* 0x040fe20000400000 */
[----:B------:R-:W-:Y:S02]  /*a430*/  HADD2.F32 R103, -RZ, R153.H1_H1 ;  /* 0x30000099ff677230 */ /* 0x000fe40000004100 */
[C---:B------:R-:W-:Y:S01]  /*a440*/  FFMA R6, R81.reuse, R99, R6 ;  /* 0x0000006351067223 */ /* 0x040fe20000000006 */
[C---:B------:R-:W-:Y:S01]  /*a450*/  FFMA R7, R81.reuse, R98, R7 ;  /* 0x0000006251077223 */ /* 0x040fe20000000007 */
[C---:B------:R-:W-:Y:S01]  /*a460*/  FFMA R10, R81.reuse, R101, R10 ;  /* 0x00000065510a7223 */ /* 0x040fe2000000000a */
[C---:B------:R-:W-:Y:S01]  /*a470*/  FFMA R11, R81.reuse, R100, R11 ;  /* 0x00000064510b7223 */ /* 0x040fe2000000000b */
[----:B------:R-:W-:Y:S01]  /*a480*/  FMUL R26, R78, R33 ;  /* 0x000000214e1a7220 */ /* 0x000fe20000400000 */
[----:B------:R-:W-:Y:S01]  /*a490*/  F2FP.SATFINITE.E4M3.F32.PACK_AB_MERGE_C R3, R6, R3, RZ ;  /* 0x000000030603723e */ /* 0x000fe200048070ff */
[C---:B------:R-:W-:Y:S01]  /*a4a0*/  FMUL R33, R78.reuse, R40 ;  /* 0x000000284e217220 */ /* 0x040fe20000400000 */
        /* <DEDUP_REMOVED lines=8> */
[C---:B------:R-:W-:Y:S01]  /*a530*/  FMUL R30, R78.reuse, R37 ;  /* 0x000000254e1e7220 */ /* 0x040fe20000400000 */
[C---:B------:R-:W-:Y:S01]  /*a540*/  FMUL R37, R78.reuse, R44 ;  /* 0x0000002c4e257220 */ /* 0x040fe20000400000 */
[C---:B------:R-:W-:Y:S01]  /*a550*/  FMUL R24, R78.reuse, R31 ;  /* 0x0000001f4e187220 */ /* 0x040fe20000400000 */
[----:B------:R-:W-:Y:S01]  /*a560*/  F2FP.F16.E4M3.UNPACK_B R158, R158.H1 ;  /* 0x0000009eff9e723e */ /* 0x000fe200030006ff */
[--C-:B------:R-:W-:Y:S02]  /*a570*/  HADD2.F32 R108, -RZ, R155.reuse.H0_H0 ;  /* 0x2000009bff6c7230 */ /* 0x100fe40000004100 */
[----:B------:R-:W-:Y:S01]  /*a580*/  FMUL R27, R78, R34 ;  /* 0x000000224e1b7220 */ /* 0x000fe20000400000 */
[----:B------:R-:W-:Y:S02]  /*a590*/  HADD2.F32 R111, -RZ, R155.H1_H1 ;  /* 0x3000009bff6f7230 */ /* 0x000fe40000004100 */
[C---:B------:R-:W-:Y:S01]  /*a5a0*/  FFMA R24, R81.reuse, R107, R24 ;  /* 0x0000006b51187223 */ /* 0x040fe20000000018 */
[----:B------:R-:W-:Y:S01]  /*a5b0*/  F2FP.F16.E4M3.UNPACK_B R159, R159.H1 ;  /* 0x0000009fff9f723e */ /* 0x000fe200030006ff */
[C---:B------:R-:W-:Y:S01]  /*a5c0*/  FFMA R25, R81.reuse, R106, R25 ;  /* 0x0000006a51197223 */ /* 0x040fe20000000019 */
[C---:B------:R-:W-:Y:S01]  /*a5d0*/  FFMA R26, R81.reuse, R109, R26 ;  /* 0x0000006d511a7223 */ /* 0x040fe2000000001a */
[----:B------:R-:W-:Y:S01]  /*a5e0*/  F2FP.F16.E4M3.UNPACK_B R160, R160.H1 ;  /* 0x000000a0ffa0723e */ /* 0x000fe200030006ff */
[C---:B------:R-:W-:Y:S01]  /*a5f0*/  FFMA R27, R81.reuse, R108, R27 ;  /* 0x0000006c511b7223 */ /* 0x040fe2000000001b */
[----:B------:R-:W-:Y:S01]  /*a600*/  F2FP.SATFINITE.E4M3.F32.PACK_AB_MERGE_C R6, R24, R23, RZ ;  /* 0x000000171806723e */ /* 0x000fe200048070ff */
[C---:B------:R-:W-:Y:S01]  /*a610*/  FMUL R34, R78.reuse, R41 ;  /* 0x000000294e227220 */ /* 0x040fe20000400000 */
[C---:B------:R-:W-:Y:S01]  /*a620*/  FMUL R41, R78.reuse, R48 ;  /* 0x000000304e297220 */ /* 0x040fe20000400000 */
[----:B------:R-:W-:Y:S01]  /*a630*/  FMUL R28, R78, R35 ;  /* 0x000000234e1c7220 */ /* 0x000fe20000400000 */
[----:B------:R-:W-:Y:S01]  /*a640*/  F2FP.F16.E4M3.UNPACK_B R161, R161.H1 ;  /* 0x000000a1ffa1723e */ /* 0x000fe200030006ff */
[--C-:B------:R-:W-:Y:S01]  /*a650*/  HADD2.F32 R112, -RZ, R156.reuse.H0_H0 ;  /* 0x2000009cff707230 */ /* 0x100fe20000004100 */
[----:B------:R-:W-:Y:S01]  /*a660*/  F2FP.SATFINITE.E4M3.F32.PACK_AB_MERGE_C R6, R22, R21, R6 ;  /* 0x000000151606723e */ /* 0x000fe20004807006 */
[C---:B------:R-:W-:Y:S01]  /*a670*/  FFMA R28, R81.reuse, R111, R28 ;  /* 0x0000006f511c7223 */ /* 0x040fe2000000001c */
[C---:B------:R-:W-:Y:S01]  /*a680*/  FFMA R29, R81.reuse, R110, R29 ;  /* 0x0000006e511d7223 */ /* 0x040fe2000000001d */
[C---:B------:R-:W-:Y:S01]  /*a690*/  FFMA R30, R81.reuse, R113, R30 ;  /* 0x00000071511e7223 */ /* 0x040fe2000000001e */
[----:B------:R-:W-:Y:S02]  /*a6a0*/  HADD2.F32 R115, -RZ, R156.H1_H1 ;  /* 0x3000009cff737230 */ /* 0x000fe40000004100 */
[C---:B------:R-:W-:Y:S01]  /*a6b0*/  FMUL R31, R78.reuse, R38 ;  /* 0x000000264e1f7220 */ /* 0x040fe20000400000 */
[----:B------:R-:W-:Y:S01]  /*a6c0*/  F2FP.F16.E4M3.UNPACK_B R162, R162.H1 ;  /* 0x000000a2ffa2723e */ /* 0x000fe200030006ff */
[C---:B------:R-:W-:Y:S01]  /*a6d0*/  FMUL R38, R78.reuse, R45 ;  /* 0x0000002d4e267220 */ /* 0x040fe20000400000 */
[C---:B------:R-:W-:Y:S01]  /*a6e0*/  FMUL R45, R78.reuse, R52 ;  /* 0x000000344e2d7220 */ /* 0x040fe20000400000 */
[----:B------:R-:W-:Y:S01]  /*a6f0*/  F2FP.F16.E4M3.UNPACK_B R163, R163.H1 ;  /* 0x000000a3ffa3723e */ /* 0x000fe200030006ff */
[----:B------:R-:W-:Y:S01]  /*a700*/  FFMA R31, R81, R112, R31 ;  /* 0x00000070511f7223 */ /* 0x000fe2000000001f */
[----:B------:R-:W-:Y:S01]  /*a710*/  FMUL R52, R78, R59 ;  /* 0x0000003b4e347220 */ /* 0x000fe20000400000 */
[----:B------:R-:W-:Y:S01]  /*a720*/  IADD3 R76, PT, PT, R76, 0x1, RZ ;  /* 0x000000014c4c7810 */ /* 0x000fe20007ffe0ff */
[C---:B------:R-:W-:Y:S01]  /*a730*/  FMUL R59, R78.reuse, R66 ;  /* 0x000000424e3b7220 */ /* 0x040fe20000400000 */
[----:B------:R-:W-:Y:S01]  /*a740*/  F2FP.SATFINITE.E4M3.F32.PACK_AB_MERGE_C R66, R13, R12, R14 ;  /* 0x0000000c0d42723e */ /* 0x000fe2000480700e */
[C---:B------:R-:W-:Y:S01]  /*a750*/  FMUL R32, R78.reuse, R39 ;  /* 0x000000274e207220 */ /* 0x040fe20000400000 */
[--C-:B------:R-:W-:Y:S02]  /*a760*/  HADD2.F32 R116, -RZ, R157.reuse.H0_H0 ;  /* 0x2000009dff747230 */ /* 0x100fe40000004100 */
[C---:B------:R-:W-:Y:S01]  /*a770*/  FMUL R35, R78.reuse, R42 ;  /* 0x0000002a4e237220 */ /* 0x040fe20000400000 */
[----:B------:R-:W-:Y:S02]  /*a780*/  HADD2.F32 R119, -RZ, R157.H1_H1 ;  /* 0x3000009dff777230 */ /* 0x000fe40000004100 */
[C---:B------:R-:W-:Y:S01]  /*a790*/  FFMA R32, R81.reuse, R115, R32 ;  /* 0x0000007351207223 */ /* 0x040fe20000000020 */
[----:B------:R-:W-:Y:S01]  /*a7a0*/  FMUL R36, R78, R43 ;  /* 0x0000002b4e247220 */ /* 0x000fe20000400000 */
[C---:B------:R-:W-:Y:S01]  /*a7b0*/  FFMA R33, R81.reuse, R114, R33 ;  /* 0x0000007251217223 */ /* 0x040fe20000000021 */
[C---:B------:R-:W-:Y:S01]  /*a7c0*/  FFMA R34, R81.reuse, R117, R34 ;  /* 0x0000007551227223 */ /* 0x040fe20000000022 */
[--C-:B------:R-:W-:Y:S01]  /*a7d0*/  HADD2.F32 R120, -RZ, R158.reuse.H0_H0 ;  /* 0x2000009eff787230 */ /* 0x100fe20000004100 */
[----:B------:R-:W-:Y:S01]  /*a7e0*/  F2FP.SATFINITE.E4M3.F32.PACK_AB_MERGE_C R32, R32, R31, RZ ;  /* 0x0000001f2020723e */ /* 0x000fe200048070ff */
[C---:B------:R-:W-:Y:S01]  /*a7f0*/  FFMA R35, R81.reuse, R116, R35 ;  /* 0x0000007451237223 */ /* 0x040fe20000000023 */
[----:B------:R-:W-:Y:S02]  /*a800*/  HADD2.F32 R123, -RZ, R158.H1_H1 ;  /* 0x3000009eff7b7230 */ /* 0x000fe40000004100 */
[----:B------:R-:W-:Y:S01]  /*a810*/  FMUL R39, R78, R46 ;  /* 0x0000002e4e277220 */ /* 0x000fe20000400000 */
[----:B------:R-:W-:Y:S01]  /*a820*/  F2FP.SATFINITE.E4M3.F32.PACK_AB_MERGE_C R32, R30, R29, R32 ;  /* 0x0000001d1e20723e */ /* 0x000fe20004807020 */
[C---:B------:R-:W-:Y:S01]  /*a830*/  FFMA R36, R81.reuse, R119, R36 ;  /* 0x0000007751247223 */ /* 0x040fe20000000024 */
[C---:B------:R-:W-:Y:S01]  /*a840*/  FMUL R40, R78.reuse, R47 ;  /* 0x0000002f4e287220 */ /* 0x040fe20000400000 */
[C---:B------:R-:W-:Y:S01]  /*a850*/  FFMA R37, R81.reuse, R118, R37 ;  /* 0x0000007651257223 */ /* 0x040fe20000000025 */
[C---:B------:R-:W-:Y:S01]  /*a860*/  FFMA R38, R81.reuse, R121, R38 ;  /* 0x0000007951267223 */ /* 0x040fe20000000026 */
[C---:B------:R-:W-:Y:S01]  /*a870*/  FMUL R42, R78.reuse, R49 ;  /* 0x000000314e2a7220 */ /* 0x040fe20000400000 */
        /* <DEDUP_REMOVED lines=8> */
[C---:B------:R-:W-:Y:S01]  /*a900*/  FMUL R57, R78.reuse, R64 ;  /* 0x000000404e397220 */ /* 0x040fe20000400000 */
[----:B------:R-:W-:Y:S01]  /*a910*/  FFMA R42, R81, R125, R42 ;  /* 0x0000007d512a7223 */ /* 0x000fe2000000002a */
[C---:B------:R-:W-:Y:S01]  /*a920*/  FMUL R46, R78.reuse, R53 ;  /* 0x000000354e2e7220 */ /* 0x040fe20000400000 */
[--C-:B------:R-:W-:Y:S01]  /*a930*/  HADD2.F32 R128, -RZ, R160.reuse.H0_H0 ;  /* 0x200000a0ff807230 */ /* 0x100fe20000004100 */
[----:B------:R-:W-:Y:S01]  /*a940*/  F2FP.SATFINITE.E4M3.F32.PACK_AB_MERGE_C R64, R5, R4, R86 ;  /* 0x000000040540723e */ /* 0x000fe20004807056 */
[C---:B------:R-:W-:Y:S01]  /*a950*/  FMUL R51, R78.reuse, R58 ;  /* 0x0000003a4e337220 */ /* 0x040fe20000400000 */
[C---:B------:R-:W-:Y:S01]  /*a960*/  FMUL R53, R78.reuse, R60 ;  /* 0x0000003c4e357220 */ /* 0x040fe20000400000 */
[C---:B------:R-:W-:Y:S01]  /*a970*/  FFMA R43, R81.reuse, R124, R43 ;  /* 0x0000007c512b7223 */ /* 0x040fe2000000002b */
[----:B------:R-:W-:Y:S02]  /*a980*/  HADD2.F32 R131, -RZ, R160.H1_H1 ;  /* 0x300000a0ff837230 */ /* 0x000fe40000004100 */
[C---:B------:R-:W-:Y:S01]  /*a990*/  FMUL R47, R78.reuse, R54 ;  /* 0x000000364e2f7220 */ /* 0x040fe20000400000 */
[C---:B------:R-:W-:Y:S01]  /*a9a0*/  FMUL R58, R78.reuse, R65 ;  /* 0x000000414e3a7220 */ /* 0x040fe20000400000 */
[----:B------:R-:W-:Y:S01]  /*a9b0*/  FMUL R60, R78, R67 ;  /* 0x000000434e3c7220 */ /* 0x000fe20000400000 */
[----:B------:R-:W-:Y:S01]  /*a9c0*/  F2FP.SATFINITE.E4M3.F32.PACK_AB_MERGE_C R5, R20, R11, RZ ;  /* 0x0000000b1405723e */ /* 0x000fe200048070ff */
[----:B------:R-:W-:Y:S01]  /*a9d0*/  FFMA R44, R81, R127, R44 ;  /* 0x0000007f512c7223 */ /* 0x000fe2000000002c */
[C---:B------:R-:W-:Y:S01]  /*a9e0*/  FMUL R48, R78.reuse, R55 ;  /* 0x000000374e307220 */ /* 0x040fe20000400000 */
[----:B------:R-:W-:Y:S01]  /*a9f0*/  F2FP.SATFINITE.E4M3.F32.PACK_AB_MERGE_C R65, R9, R8, R138 ;  /* 0x000000080941723e */ /* 0x000fe2000480708a */
[----:B------:R-:W-:Y:S01]  /*aa00*/  FFMA R45, R81, R126, R45 ;  /* 0x0000007e512d7223 */ /* 0x000fe2000000002d */
[----:B------:R-:W-:Y:S01]  /*aa10*/  F2FP.SATFINITE.E4M3.F32.PACK_AB_MERGE_C R67, R17, R16, R18 ;  /* 0x000000101143723e */ /* 0x000fe20004807012 */
[----:B------:R-:W-:Y:S01]  /*aa20*/  FMUL R49, R78, R56 ;  /* 0x000000384e317220 */ /* 0x000fe20000400000 */
[C---:B------:R-:W-:Y:S01]  /*aa30*/  FFMA R46, R81.reuse, R129, R46 ;  /* 0x00000081512e7223 */ /* 0x040fe2000000002e */
[--C-:B------:R-:W-:Y:S02]  /*aa40*/  HADD2.F32 R132, -RZ, R161.reuse.H0_H0 ;  /* 0x200000a1ff847230 */ /* 0x100fe40000004100 */
[C---:B------:R-:W-:Y:S01]  /*aa50*/  FFMA R47, R81.reuse, R128, R47 ;  /* 0x00000080512f7223 */ /* 0x040fe2000000002f */
[----:B------:R1:W-:Y:S01]  /*aa60*/  STS.128 [R172+UR49+0xa200], R64 ;  /* 0x00a20040ac007988 */ /* 0x0003e20008000c31 */
[----:B------:R-:W-:Y:S01]  /*aa70*/  HADD2.F32 R135, -RZ, R161.H1_H1 ;  /* 0x300000a1ff877230 */ /* 0x000fe20000004100 */
[----:B------:R-:W-:Y:S01]  /*aa80*/  F2FP.SATFINITE.E4M3.F32.PACK_AB_MERGE_C R5, R10, R7, R5 ;  /* 0x000000070a05723e */ /* 0x000fe20004807005 */
[C---:B------:R-:W-:Y:S01]  /*aa90*/  FFMA R48, R81.reuse, R131, R48 ;  /* 0x0000008351307223 */ /* 0x040fe20000000030 */
[----:B------:R-:W-:Y:S01]  /*aaa0*/  F2FP.SATFINITE.E4M3.F32.PACK_AB_MERGE_C R7, R28, R27, RZ ;  /* 0x0000001b1c07723e */ /* 0x000fe200048070ff */
        /* <DEDUP_REMOVED lines=8> */
[----:B------:R-:W-:Y:S01]  /*ab30*/  FMUL R56, R78, R63 ;  /* 0x0000003f4e387220 */ /* 0x000fe20000400000 */
[----:B------:R-:W-:Y:S01]  /*ab40*/  F2FP.SATFINITE.E4M3.F32.PACK_AB_MERGE_C R4, R2, R0, R3 ;  /* 0x000000000204723e */ /* 0x000fe20004807003 */
[C---:B------:R-:W-:Y:S01]  /*ab50*/  FFMA R53, R81.reuse, R134, R53 ;  /* 0x0000008651357223 */ /* 0x040fe20000000035 */
[----:B------:R-:W-:Y:S01]  /*ab60*/  F2FP.SATFINITE.E4M3.F32.PACK_AB_MERGE_C R7, R26, R25, R7 ;  /* 0x000000191a07723e */ /* 0x000fe20004807007 */
[C---:B------:R-:W-:Y:S01]  /*ab70*/  FFMA R54, R81.reuse, R137, R54 ;  /* 0x0000008951367223 */ /* 0x040fe20000000036 */
[--C-:B------:R-:W-:Y:S02]  /*ab80*/  HADD2.F32 R84, -RZ, R163.reuse.H0_H0 ;  /* 0x200000a3ff547230 */ /* 0x100fe40000004100 */
[C---:B------:R-:W-:Y:S01]  /*ab90*/  FFMA R55, R81.reuse, R136, R55 ;  /* 0x0000008851377223 */ /* 0x040fe20000000037 */
[----:B------:R-:W-:Y:S01]  /*aba0*/  HADD2.F32 R85, -RZ, R163.H1_H1 ;  /* 0x300000a3ff557230 */ /* 0x000fe20000004100 */
[----:B------:R1:W-:Y:S01]  /*abb0*/  STS.128 [R192+0xa010], R4 ;  /* 0x00a01004c0007388 */ /* 0x0003e20000000c00 */
[----:B------:R-:W-:Y:S01]  /*abc0*/  F2FP.SATFINITE.E4M3.F32.PACK_AB_MERGE_C R35, R36, R35, RZ ;  /* 0x000000232423723e */ /* 0x000fe200048070ff */
[C---:B------:R-:W-:Y:S01]  /*abd0*/  FFMA R56, R81.reuse, R139, R56 ;  /* 0x0000008b51387223 */ /* 0x040fe20000000038 */
[----:B------:R-:W-:Y:S01]  /*abe0*/  F2FP.SATFINITE.E4M3.F32.PACK_AB_MERGE_C R39, R40, R39, RZ ;  /* 0x000000272827723e */ /* 0x000fe200048070ff */
[C---:B------:R-:W-:Y:S01]  /*abf0*/  FFMA R57, R81.reuse, R82, R57 ;  /* 0x0000005251397223 */ /* 0x040fe20000000039 */
[----:B------:R-:W-:Y:S01]  /*ac00*/  F2FP.SATFINITE.E4M3.F32.PACK_AB_MERGE_C R43, R44, R43, RZ ;  /* 0x0000002b2c2b723e */ /* 0x000fe200048070ff */
[C---:B------:R-:W-:Y:S01]  /*ac10*/  FFMA R58, R81.reuse, R83, R58 ;  /* 0x00000053513a7223 */ /* 0x040fe2000000003a */
[C---:B------:R-:W-:Y:S01]  /*ac20*/  FFMA R59, R81.reuse, R84, R59 ;  /* 0x00000054513b7223 */ /* 0x040fe2000000003b */
[----:B------:R-:W-:Y:S01]  /*ac30*/  F2FP.SATFINITE.E4M3.F32.PACK_AB_MERGE_C R33, R34, R33, R35 ;  /* 0x000000212221723e */ /* 0x000fe20004807023 */
        /* <DEDUP_REMOVED lines=11> */
[----:B------:R-:W-:Y:S05]  /*acf0*/  F2FP.SATFINITE.E4M3.F32.PACK_AB_MERGE_C R51, R58, R57, R59 ;  /* 0x000000393a33723e */ /* 0x000fea000480703b */
        /* <DEDUP_REMOVED lines=18> */
.L_x_123:
[----:B------:R-:W-:Y:S05]  /*ae20*/  BSYNC.RECONVERGENT B0 ;  /* 0x0000000000007941 */ /* 0x000fea0003800200 */
.L_x_122:
[----:B------:R-:W-:Y:S01]  /*ae30*/  BAR.SYNC.DEFER_BLOCKING 0x1, 0x80 ;  /* 0x0042000000007b1d */ /* 0x000fe20000010000 */
[----:B------:R-:W-:Y:S01]  /*ae40*/  ISETP.NE.AND P2, PT, R190, RZ, PT ;  /* 0x000000ffbe00720c */ /* 0x000fe20003f45270 */
[----:B------:R-:W-:Y:S01]  /*ae50*/  IMAD.IADD R20, R75, 0x1, R147 ;  /* 0x000000014b147824 */ /* 0x000fe200078e0293 */
[----:B------:R-:W-:Y:S01]  /*ae60*/  ISETP.NE.AND P0, PT, R191, 0x2, PT ;  /* 0x00000002bf00780c */ /* 0x000fe20003f05270 */
[----:B------:R-:W-:Y:S01]  /*ae70*/  IMAD.IADD R21, R77, 0x1, R170 ;  /* 0x000000014d157824 */ /* 0x000fe200078e02aa */
[----:B------:R-:W-:Y:S02]  /*ae80*/  ISETP.NE.AND P1, PT, R76, 0x2, PT ;  /* 0x000000024c00780c */ /* 0x000fe40003f25270 */
[----:B------:R-:W-:Y:S02]  /*ae90*/  SEL R3, RZ, 0x1, P0 ;  /* 0x00000001ff037807 */ /* 0x000fe40000000000 */
[----:B------:R-:W-:Y:S02]  /*aea0*/  SEL R0, RZ, 0x1, P1 ;  /* 0x00000001ff007807 */ /* 0x000fe40000800000 */
[----:B------:R-:W-:Y:S02]  /*aeb0*/  LOP3.LUT R182, R182, R3, RZ, 0x3c, !PT ;  /* 0x00000003b6b67212 */ /* 0x000fe400078e3cff */
[----:B------:R-:W-:Y:S02]  /*aec0*/  LOP3.LUT R183, R183, R0, RZ, 0x3c, !PT ;  /* 0x00000000b7b77212 */ /* 0x000fe400078e3cff */
[----:B------:R-:W-:Y:S02]  /*aed0*/  @P2 R2UR UR36, R179 ;  /* 0x00000000b32422ca */ /* 0x000fe400000e0000 */
[----:B------:R-:W-:Y:S02]  /*aee0*/  SEL R191, R191, RZ, P0 ;  /* 0x000000ffbfbf7207 */ /* 0x000fe40000000000 */
[----:B------:R-:W-:Y:S01]  /*aef0*/  SEL R76, R76, RZ, P1 ;  /* 0x000000ff4c4c7207 */ /* 0x000fe20000800000 */
[----:B------:R-:W-:Y:S10]  /*af00*/  @P2 BRA `(.L_x_124) ;  /* 0xffffff9800d82947 */ /* 0x000ff4000383ffff */
[----:B------:R-:W-:Y:S05]  /*af10*/  EXIT ;  /* 0x000000000000794d */ /* 0x000fea0003800000 */
.L_x_19:
[----:B--2---:R2:W1:Y:S02]  /*af20*/  SYNCS.PHASECHK.TRANS64.TRYWAIT P0, [R3+URZ+0xd0], R2 ;  /* 0x0000d002030075a7 */ /* 0x00446400080011ff */
[----:B-1----:R-:W-:Y:S05]  /*af30*/  @!P0 NANOSLEEP.SYNCS 0x989680 ;  /* 0x009896800000895d */ /* 0x002fea0003900000 */
[----:B------:R-:W1:Y:S02]  /*af40*/  @!P0 SYNCS.PHASECHK.TRANS64 P0, [R3+URZ+0xd0], R2 ;  /* 0x0000d002030085a7 */ /* 0x000e6400080010ff */
[----:B-1----:R-:W-:Y:S05]  /*af50*/  @!P0 BRA `(.L_x_19) ;  /* 0xfffffffc00f08947 */ /* 0x002fea000383ffff */
[----:B------:R-:W-:Y:S05]  /*af60*/  BRA `(.L_x_125) ;  /* 0xffffff6400847947 */ /* 0x000fea000383ffff */
.L_x_22:
[----:B-1----:R-:W-:-:S07]  /*af70*/  MOV R2, UR33 ;  /* 0x0000002100027c02 */ /* 0x002fce0008000f00 */
.L_x_126:
[----:B-1----:R1:W2:Y:S02]  /*af80*/  SYNCS.PHASECHK.TRANS64.TRYWAIT P0, [R2+URZ+0x18], R5 ;  /* 0x00001805020075a7 */ /* 0x0022a400080011ff */
[----:B--2---:R-:W-:Y:S05]  /*af90*/  @!P0 NANOSLEEP.SYNCS 0x989680 ;  /* 0x009896800000895d */ /* 0x004fea0003900000 */
[----:B------:R-:W2:Y:S02]  /*afa0*/  @!P0 SYNCS.PHASECHK.TRANS64 P0, [R2+URZ+0x18], R5 ;  /* 0x00001805020085a7 */ /* 0x000ea400080010ff */
[----:B--2---:R-:W-:Y:S05]  /*afb0*/  @!P0 BRA `(.L_x_126) ;  /* 0xfffffffc00f08947 */ /* 0x004fea000383ffff */
[----:B------:R-:W-:Y:S05]  /*afc0*/  BRA `(.L_x_21) ;  /* 0xffffff6400d47947 */ /* 0x000fea000383ffff */
.L_x_28:
[----:B-1----:R-:W-:-:S07]  /*afd0*/  MOV R2, UR17 ;  /* 0x0000001100027c02 */ /* 0x002fce0008000f00 */
.L_x_127:
[----:B-1----:R1:W2:Y:S02]  /*afe0*/  SYNCS.PHASECHK.TRANS64.TRYWAIT P0, [R2+URZ+0x18], R5 ;  /* 0x00001805020075a7 */ /* 0x0022a400080011ff */
[----:B--2---:R-:W-:Y:S05]  /*aff0*/  @!P0 NANOSLEEP.SYNCS 0x989680 ;  /* 0x009896800000895d */ /* 0x004fea0003900000 */
[----:B------:R-:W2:Y:S02]  /*b000*/  @!P0 SYNCS.PHASECHK.TRANS64 P0, [R2+URZ+0x18], R5 ;  /* 0x00001805020085a7 */ /* 0x000ea400080010ff */
[----:B--2---:R-:W-:Y:S05]  /*b010*/  @!P0 BRA `(.L_x_127) ;  /* 0xfffffffc00f08947 */ /* 0x004fea000383ffff */
[----:B------:R-:W-:Y:S05]  /*b020*/  BRA `(.L_x_27) ;  /* 0xffffff68007c7947 */ /* 0x000fea000383ffff */
.L_x_32:
[----:B-1----:R1:W2:Y:S02]  /*b030*/  SYNCS.PHASECHK.TRANS64.TRYWAIT P0, [R2+URZ+0x80], R3 ;  /* 0x00008003020075a7 */ /* 0x0022a400080011ff */
[----:B--2---:R-:W-:Y:S05]  /*b040*/  @!P0 NANOSLEEP.SYNCS 0x989680 ;  /* 0x009896800000895d */ /* 0x004fea0003900000 */
[----:B------:R-:W2:Y:S02]  /*b050*/  @!P0 SYNCS.PHASECHK.TRANS64 P0, [R2+URZ+0x80], R3 ;  /* 0x00008003020085a7 */ /* 0x000ea400080010ff */
[----:B--2---:R-:W-:Y:S05]  /*b060*/  @!P0 BRA `(.L_x_32) ;  /* 0xfffffffc00f08947 */ /* 0x004fea000383ffff */
[----:B------:R-:W-:Y:S05]  /*b070*/  BRA `(.L_x_128) ;  /* 0xffffff6c000c7947 */ /* 0x000fea000383ffff */
.L_x_36:
[----:B----4-:R-:W-:-:S07]  /*b080*/  MOV R0, UR5 ;  /* 0x0000000500007c02 */ /* 0x010fce0008000f00 */
.L_x_129:
[----:B-1----:R1:W2:Y:S02]  /*b090*/  SYNCS.PHASECHK.TRANS64.TRYWAIT P0, [R0+URZ], R3 ;  /* 0x00000003000075a7 */ /* 0x0022a400080011ff */
[----:B--2---:R-:W-:Y:S05]  /*b0a0*/  @!P0 NANOSLEEP.SYNCS 0x989680 ;  /* 0x009896800000895d */ /* 0x004fea0003900000 */
[----:B------:R-:W2:Y:S02]  /*b0b0*/  @!P0 SYNCS.PHASECHK.TRANS64 P0, [R0+URZ], R3 ;  /* 0x00000003000085a7 */ /* 0x000ea400080010ff */
[----:B--2---:R-:W-:Y:S05]  /*b0c0*/  @!P0 BRA `(.L_x_129) ;  /* 0xfffffffc00f08947 */ /* 0x004fea000383ffff */
[----:B------:R-:W-:Y:S05]  /*b0d0*/  BRA `(.L_x_130) ;  /* 0xffffff70007c7947 */ /* 0x000fea000383ffff */
.L_x_37:
[----:B----4-:R-:W-:-:S07]  /*b0e0*/  MOV R0, UR5 ;  /* 0x0000000500007c02 */ /* 0x010fce0008000f00 */
.L_x_131:
[----:B-1----:R1:W2:Y:S02]  /*b0f0*/  SYNCS.PHASECHK.TRANS64.TRYWAIT P0, [R0+URZ], R3 ;  /* 0x00000003000075a7 */ /* 0x0022a400080011ff */
[----:B--2---:R-:W-:Y:S05]  /*b100*/  @!P0 NANOSLEEP.SYNCS 0x989680 ;  /* 0x009896800000895d */ /* 0x004fea0003900000 */
[----:B------:R-:W2:Y:S02]  /*b110*/  @!P0 SYNCS.PHASECHK.TRANS64 P0, [R0+URZ], R3 ;  /* 0x00000003000085a7 */ /* 0x000ea400080010ff */
[----:B--2---:R-:W-:Y:S05]  /*b120*/  @!P0 BRA `(.L_x_131) ;  /* 0xfffffffc00f08947 */ /* 0x004fea000383ffff */
[----:B------:R-:W-:Y:S05]  /*b130*/  BRA `(.L_x_132) ;  /* 0xffffff7000887947 */ /* 0x000fea000383ffff */
.L_x_40:
[----:B-1----:R1:W2:Y:S02]  /*b140*/  SYNCS.PHASECHK.TRANS64.TRYWAIT P0, [R0+URZ+0xc0], R5 ;  /* 0x0000c005000075a7 */ /* 0x0022a400080011ff */
[----:B--2---:R-:W-:Y:S05]  /*b150*/  @!P0 NANOSLEEP.SYNCS 0x989680 ;  /* 0x009896800000895d */ /* 0x004fea0003900000 */
[----:B------:R-:W2:Y:S02]  /*b160*/  @!P0 SYNCS.PHASECHK.TRANS64 P0, [R0+URZ+0xc0], R5 ;  /* 0x0000c005000085a7 */ /* 0x000ea400080010ff */
[----:B--2---:R-:W-:Y:S05]  /*b170*/  @!P0 BRA `(.L_x_40) ;  /* 0xfffffffc00f08947 */ /* 0x004fea000383ffff */
[----:B------:R-:W-:Y:S05]  /*b180*/  BRA `(.L_x_133) ;  /* 0xffffff7000e47947 */ /* 0x000fea000383ffff */
.L_x_41:
[----:B------:R-:W-:-:S07]  /*b190*/  MOV R0, UR5 ;  /* 0x0000000500007c02 */ /* 0x000fce0008000f00 */
.L_x_134:
[----:B-1----:R1:W2:Y:S02]  /*b1a0*/  SYNCS.PHASECHK.TRANS64.TRYWAIT P0, [R0+URZ+0x90], R5 ;  /* 0x00009005000075a7 */ /* 0x0022a400080011ff */
[----:B--2---:R-:W-:Y:S05]  /*b1b0*/  @!P0 NANOSLEEP.SYNCS 0x989680 ;  /* 0x009896800000895d */ /* 0x004fea0003900000 */
[----:B------:R-:W2:Y:S02]  /*b1c0*/  @!P0 SYNCS.PHASECHK.TRANS64 P0, [R0+URZ+0x90], R5 ;  /* 0x00009005000085a7 */ /* 0x000ea400080010ff */
[----:B--2---:R-:W-:Y:S05]  /*b1d0*/  @!P0 BRA `(.L_x_134) ;  /* 0xfffffffc00f08947 */ /* 0x004fea000383ffff */
[----:B------:R-:W-:Y:S05]  /*b1e0*/  BRA `(.L_x_135) ;  /* 0xffffff7000f47947 */ /* 0x000fea000383ffff */
.L_x_42:
[----:B-1----:R1:W2:Y:S02]  /*b1f0*/  SYNCS.PHASECHK.TRANS64.TRYWAIT P1, [R0+URZ+0x80], R5 ;  /* 0x00008005000075a7 */ /* 0x0022a400080211ff */
[----:B--2---:R-:W-:Y:S05]  /*b200*/  @!P1 NANOSLEEP.SYNCS 0x989680 ;  /* 0x009896800000995d */ /* 0x004fea0003900000 */
[----:B------:R-:W2:Y:S02]  /*b210*/  @!P1 SYNCS.PHASECHK.TRANS64 P1, [R0+URZ+0x80], R5 ;  /* 0x00008005000095a7 */ /* 0x000ea400080210ff */
[----:B--2---:R-:W-:Y:S05]  /*b220*/  @!P1 BRA `(.L_x_42) ;  /* 0xfffffffc00f09947 */ /* 0x004fea000383ffff */
[----:B------:R-:W-:Y:S05]  /*b230*/  BRA `(.L_x_136) ;  /* 0xffffff7400247947 */ /* 0x000fea000383ffff */
.L_x_45:
[----:B------:R-:W-:-:S07]  /*b240*/  MOV R0, UR5 ;  /* 0x0000000500007c02 */ /* 0x000fce0008000f00 */
.L_x_137:
[----:B-1----:R1:W2:Y:S02]  /*b250*/  SYNCS.PHASECHK.TRANS64.TRYWAIT P0, [R0+URZ+0x90], R3 ;  /* 0x00009003000075a7 */ /* 0x0022a400080011ff */
[----:B--2---:R-:W-:Y:S05]  /*b260*/  @!P0 NANOSLEEP.SYNCS 0x989680 ;  /* 0x009896800000895d */ /* 0x004fea0003900000 */
[----:B------:R-:W2:Y:S02]  /*b270*/  @!P0 SYNCS.PHASECHK.TRANS64 P0, [R0+URZ+0x90], R3 ;  /* 0x00009003000085a7 */ /* 0x000ea400080010ff */
[----:B--2---:R-:W-:Y:S05]  /*b280*/  @!P0 BRA `(.L_x_137) ;  /* 0xfffffffc00f08947 */ /* 0x004fea000383ffff */
[----:B------:R-:W-:Y:S05]  /*b290*/  BRA `(.L_x_44) ;  /* 0xffffff7400787947 */ /* 0x000fea000383ffff */
.L_x_52:
[----:B-1----:R1:W2:Y:S02]  /*b2a0*/  SYNCS.PHASECHK.TRANS64.TRYWAIT P1, [R0+URZ+0x80], R5 ;  /* 0x00008005000075a7 */ /* 0x0022a400080211ff */
[----:B--2---:R-:W-:Y:S05]  /*b2b0*/  @!P1 NANOSLEEP.SYNCS 0x989680 ;  /* 0x009896800000995d */ /* 0x004fea0003900000 */
[----:B------:R-:W2:Y:S02]  /*b2c0*/  @!P1 SYNCS.PHASECHK.TRANS64 P1, [R0+URZ+0x80], R5 ;  /* 0x00008005000095a7 */ /* 0x000ea400080210ff */
[----:B--2---:R-:W-:Y:S05]  /*b2d0*/  @!P1 BRA `(.L_x_52) ;  /* 0xfffffffc00f09947 */ /* 0x004fea000383ffff */
[----:B------:R-:W-:Y:S05]  /*b2e0*/  BRA `(.L_x_138) ;  /* 0xffffff7800e87947 */ /* 0x000fea000383ffff */
.L_x_53:
[----:B------:R-:W-:-:S07]  /*b2f0*/  MOV R3, UR7 ;  /* 0x0000000700037c02 */ /* 0x000fce0008000f00 */
.L_x_139:
[----:B-1----:R1:W2:Y:S02]  /*b300*/  SYNCS.PHASECHK.TRANS64.TRYWAIT P0, [R3+URZ+0xb0], R0 ;  /* 0x0000b000030075a7 */ /* 0x0022a400080011ff */
[----:B--2---:R-:W-:Y:S05]  /*b310*/  @!P0 NANOSLEEP.SYNCS 0x989680 ;  /* 0x009896800000895d */ /* 0x004fea0003900000 */
[----:B------:R-:W2:Y:S02]  /*b320*/  @!P0 SYNCS.PHASECHK.TRANS64 P0, [R3+URZ+0xb0], R0 ;  /* 0x0000b000030085a7 */ /* 0x000ea400080010ff */
[----:B--2---:R-:W-:Y:S05]  /*b330*/  @!P0 BRA `(.L_x_139) ;  /* 0xfffffffc00f08947 */ /* 0x004fea000383ffff */
[----:B------:R-:W-:Y:S05]  /*b340*/  BRA `(.L_x_140) ;  /* 0xffffff7c00207947 */ /* 0x000fea000383ffff */
.L_x_56:
[----:B------:R-:W-:Y:S07]  /*b350*/  MOV R0, UR6 ;  /* 0x0000000600007c02 */ /* 0x000fee0008000f00 */
.L_x_141:
[----:B-1----:R1:W2:Y:S02]  /*b360*/  SYNCS.PHASECHK.TRANS64.TRYWAIT P0, [R0+URZ], R3 ;  /* 0x00000003000075a7 */ /* 0x0022a400080011ff */
[----:B--2---:R-:W-:Y:S05]  /*b370*/  @!P0 NANOSLEEP.SYNCS 0x989680 ;  /* 0x009896800000895d */ /* 0x004fea0003900000 */
[----:B------:R-:W2:Y:S02]  /*b380*/  @!P0 SYNCS.PHASECHK.TRANS64 P0, [R0+URZ], R3 ;  /* 0x00000003000085a7 */ /* 0x000ea400080010ff */
[----:B--2---:R-:W-:Y:S05]  /*b390*/  @!P0 BRA `(.L_x_141) ;  /* 0xfffffffc00f08947 */ /* 0x004fea000383ffff */
[----:B------:R-:W-:Y:S05]  /*b3a0*/  BRA `(.L_x_55) ;  /* 0xffffff7c003c7947 */ /* 0x000fea000383ffff */
.L_x_59:
[----:B------:R-:W-:-:S07]  /*b3b0*/  MOV R0, UR6 ;  /* 0x0000000600007c02 */ /* 0x000fce0008000f00 */
.L_x_142:
[----:B--2---:R2:W4:Y:S02]  /*b3c0*/  SYNCS.PHASECHK.TRANS64.TRYWAIT P0, [R0+URZ], R3 ;  /* 0x00000003000075a7 */ /* 0x00452400080011ff */
[----:B----4-:R-:W-:Y:S05]  /*b3d0*/  @!P0 NANOSLEEP.SYNCS 0x989680 ;  /* 0x009896800000895d */ /* 0x010fea0003900000 */
[----:B------:R-:W4:Y:S02]  /*b3e0*/  @!P0 SYNCS.PHASECHK.TRANS64 P0, [R0+URZ], R3 ;  /* 0x00000003000085a7 */ /* 0x000f2400080010ff */
[----:B----4-:R-:W-:Y:S05]  /*b3f0*/  @!P0 BRA `(.L_x_142) ;  /* 0xfffffffc00f08947 */ /* 0x010fea000383ffff */
[----:B------:R-:W-:Y:S05]  /*b400*/  BRA `(.L_x_143) ;  /* 0xffffff8000187947 */ /* 0x000fea000383ffff */
.L_x_60:
[----:B------:R-:W-:-:S07]  /*b410*/  MOV R0, UR7 ;  /* 0x0000000700007c02 */ /* 0x000fce0008000f00 */
.L_x_144:
[----:B-1----:R1:W2:Y:S02]  /*b420*/  SYNCS.PHASECHK.TRANS64.TRYWAIT P0, [R0+URZ], R3 ;  /* 0x00000003000075a7 */ /* 0x0022a400080011ff */
[----:B--2---:R-:W-:Y:S05]  /*b430*/  @!P0 NANOSLEEP.SYNCS 0x989680 ;  /* 0x009896800000895d */ /* 0x004fea0003900000 */
[----:B------:R-:W2:Y:S02]  /*b440*/  @!P0 SYNCS.PHASECHK.TRANS64 P0, [R0+URZ], R3 ;  /* 0x00000003000085a7 */ /* 0x000ea400080010ff */
[----:B--2---:R-:W-:Y:S05]  /*b450*/  @!P0 BRA `(.L_x_144) ;  /* 0xfffffffc00f08947 */ /* 0x004fea000383ffff */
[----:B------:R-:W-:Y:S05]  /*b460*/  BRA `(.L_x_145) ;  /* 0xffffff8000247947 */ /* 0x000fea000383ffff */
.L_x_65:
[----:B--2---:R2:W3:Y:S02]  /*b470*/  SYNCS.PHASECHK.TRANS64.TRYWAIT P0, [R0+URZ+0x80], R3 ;  /* 0x00008003000075a7 */ /* 0x0044e400080011ff */
[----:B---3--:R-:W-:Y:S05]  /*b480*/  @!P0 NANOSLEEP.SYNCS 0x989680 ;  /* 0x009896800000895d */ /* 0x008fea0003900000 */
[----:B------:R-:W3:Y:S02]  /*b490*/  @!P0 SYNCS.PHASECHK.TRANS64 P0, [R0+URZ+0x80], R3 ;  /* 0x00008003000085a7 */ /* 0x000ee400080010ff */
[----:B---3--:R-:W-:Y:S05]  /*b4a0*/  @!P0 BRA `(.L_x_65) ;  /* 0xfffffffc00f08947 */ /* 0x008fea000383ffff */
[----:B------:R-:W-:Y:S05]  /*b4b0*/  BRA `(.L_x_146) ;  /* 0xffffff8400307947 */ /* 0x000fea000383ffff */
.L_x_68:
[----:B------:R-:W-:Y:S07]  /*b4c0*/  MOV R0, UR7 ;  /* 0x0000000700007c02 */ /* 0x000fee0008000f00 */
.L_x_147:
[----:B--2---:R2:W3:Y:S02]  /*b4d0*/  SYNCS.PHASECHK.TRANS64.TRYWAIT P0, [R0+URZ+0x78], R3 ;  /* 0x00007803000075a7 */ /* 0x0044e400080011ff */
[----:B---3--:R-:W-:Y:S05]  /*b4e0*/  @!P0 NANOSLEEP.SYNCS 0x989680 ;  /* 0x009896800000895d */ /* 0x008fea0003900000 */
[----:B------:R-:W3:Y:S02]  /*b4f0*/  @!P0 SYNCS.PHASECHK.TRANS64 P0, [R0+URZ+0x78], R3 ;  /* 0x00007803000085a7 */ /* 0x000ee400080010ff */
[----:B---3--:R-:W-:Y:S05]  /*b500*/  @!P0 BRA `(.L_x_147) ;  /* 0xfffffffc00f08947 */ /* 0x008fea000383ffff */
[----:B------:R-:W-:Y:S05]  /*b510*/  BRA `(.L_x_67) ;  /* 0xffffff8800107947 */ /* 0x000fea000383ffff */
.L_x_71:
[----:B------:R-:W-:Y:S07]  /*b520*/  MOV R3, UR7 ;  /* 0x0000000700037c02 */ /* 0x000fee0008000f00 */
.L_x_148:
[----:B-1----:R1:W2:Y:S02]  /*b530*/  SYNCS.PHASECHK.TRANS64.TRYWAIT P0, [R3+URZ+0x50], R12 ;  /* 0x0000500c030075a7 */ /* 0x0022a400080011ff */
[----:B--2---:R-:W-:Y:S05]  /*b540*/  @!P0 NANOSLEEP.SYNCS 0x989680 ;  /* 0x009896800000895d */ /* 0x004fea0003900000 */
[----:B------:R-:W2:Y:S02]  /*b550*/  @!P0 SYNCS.PHASECHK.TRANS64 P0, [R3+URZ+0x50], R12 ;  /* 0x0000500c030085a7 */ /* 0x000ea400080010ff */
[----:B--2---:R-:W-:Y:S05]  /*b560*/  @!P0 BRA `(.L_x_148) ;  /* 0xfffffffc00f08947 */ /* 0x004fea000383ffff */
[----:B------:R-:W-:Y:S05]  /*b570*/  BRA `(.L_x_149) ;  /* 0xffffff8800887947 */ /* 0x000fea000383ffff */
.L_x_72:
[----:B-1----:R-:W-:Y:S07]  /*b580*/  MOV R3, UR7 ;  /* 0x0000000700037c02 */ /* 0x002fee0008000f00 */
.L_x_150:
[----:B-1----:R1:W2:Y:S02]  /*b590*/  SYNCS.PHASECHK.TRANS64.TRYWAIT P0, [R3+URZ+0x58], R12 ;  /* 0x0000580c030075a7 */ /* 0x0022a400080011ff */
[----:B--2---:R-:W-:Y:S05]  /*b5a0*/  @!P0 NANOSLEEP.SYNCS 0x989680 ;  /* 0x009896800000895d */ /* 0x004fea0003900000 */
[----:B------:R-:W2:Y:S02]  /*b5b0*/  @!P0 SYNCS.PHASECHK.TRANS64 P0, [R3+URZ+0x58], R12 ;  /* 0x0000580c030085a7 */ /* 0x000ea400080010ff */
[----:B--2---:R-:W-:Y:S05]  /*b5c0*/  @!P0 BRA `(.L_x_150) ;  /* 0xfffffffc00f08947 */ /* 0x004fea000383ffff */
[----:B------:R-:W-:Y:S05]  /*b5d0*/  BRA `(.L_x_151) ;  /* 0xffffff8800c47947 */ /* 0x000fea000383ffff */
.L_x_73:
[----:B-1----:R-:W-:Y:S07]  /*b5e0*/  MOV R3, UR7 ;  /* 0x0000000700037c02 */ /* 0x002fee0008000f00 */
.L_x_152:
[----:B-1----:R1:W2:Y:S02]  /*b5f0*/  SYNCS.PHASECHK.TRANS64.TRYWAIT P0, [R3+URZ+0x60], R12 ;  /* 0x0000600c030075a7 */ /* 0x0022a400080011ff */
[----:B--2---:R-:W-:Y:S05]  /*b600*/  @!P0 NANOSLEEP.SYNCS 0x989680 ;  /* 0x009896800000895d */ /* 0x004fea0003900000 */
[----:B------:R-:W2:Y:S02]  /*b610*/  @!P0 SYNCS.PHASECHK.TRANS64 P0, [R3+URZ+0x60], R12 ;  /* 0x0000600c030085a7 */ /* 0x000ea400080010ff */
[----:B--2---:R-:W-:Y:S05]  /*b620*/  @!P0 BRA `(.L_x_152) ;  /* 0xfffffffc00f08947 */ /* 0x004fea000383ffff */
[----:B------:R-:W-:Y:S05]  /*b630*/  BRA `(.L_x_153) ;  /* 0xffffff8c000c7947 */ /* 0x000fea000383ffff */
.L_x_74:
[----:B------:R-:W-:Y:S07]  /*b640*/  MOV R3, UR7 ;  /* 0x0000000700037c02 */ /* 0x000fee0008000f00 */
.L_x_154:
[----:B-1----:R1:W2:Y:S02]  /*b650*/  SYNCS.PHASECHK.TRANS64.TRYWAIT P0, [R3+URZ+0x68], R12 ;  /* 0x0000680c030075a7 */ /* 0x0022a400080011ff */
[----:B--2---:R-:W-:Y:S05]  /*b660*/  @!P0 NANOSLEEP.SYNCS 0x989680 ;  /* 0x009896800000895d */ /* 0x004fea0003900000 */
[----:B------:R-:W2:Y:S02]  /*b670*/  @!P0 SYNCS.PHASECHK.TRANS64 P0, [R3+URZ+0x68], R12 ;  /* 0x0000680c030085a7 */ /* 0x000ea400080010ff */
[----:B--2---:R-:W-:Y:S05]  /*b680*/  @!P0 BRA `(.L_x_154) ;  /* 0xfffffffc00f08947 */ /* 0x004fea000383ffff */
[----:B------:R-:W-:Y:S05]  /*b690*/  BRA `(.L_x_155) ;  /* 0xffffff8c00947947 */ /* 0x000fea000383ffff */
.L_x_76:
[----:B------:R-:W-:-:S07]  /*b6a0*/  MOV R0, UR7 ;  /* 0x0000000700007c02 */ /* 0x000fce0008000f00 */
.L_x_156:
[----:B-1----:R1:W3:Y:S02]  /*b6b0*/  SYNCS.PHASECHK.TRANS64.TRYWAIT P0, [R0+URZ+0x50], R3 ;  /* 0x00005003000075a7 */ /* 0x0022e400080011ff */
[----:B---3--:R-:W-:Y:S05]  /*b6c0*/  @!P0 NANOSLEEP.SYNCS 0x989680 ;  /* 0x009896800000895d */ /* 0x008fea0003900000 */
[----:B------:R-:W3:Y:S02]  /*b6d0*/  @!P0 SYNCS.PHASECHK.TRANS64 P0, [R0+URZ+0x50], R3 ;  /* 0x00005003000085a7 */ /* 0x000ee400080010ff */
[----:B---3--:R-:W-:Y:S05]  /*b6e0*/  @!P0 BRA `(.L_x_156) ;  /* 0xfffffffc00f08947 */ /* 0x008fea000383ffff */
[----:B------:R-:W-:Y:S05]  /*b6f0*/  BRA `(.L_x_157) ;  /* 0xffffff9000047947 */ /* 0x000fea000383ffff */
.L_x_77:
[----:B-1----:R-:W-:-:S07]  /*b700*/  MOV R0, UR7 ;  /* 0x0000000700007c02 */ /* 0x002fce0008000f00 */
.L_x_158:
[----:B-1----:R1:W3:Y:S02]  /*b710*/  SYNCS.PHASECHK.TRANS64.TRYWAIT P0, [R0+URZ+0x58], R3 ;  /* 0x00005803000075a7 */ /* 0x0022e400080011ff */
[----:B---3--:R-:W-:Y:S05]  /*b720*/  @!P0 NANOSLEEP.SYNCS 0x989680 ;  /* 0x009896800000895d */ /* 0x008fea0003900000 */
[----:B------:R-:W3:Y:S02]  /*b730*/  @!P0 SYNCS.PHASECHK.TRANS64 P0, [R0+URZ+0x58], R3 ;  /* 0x00005803000085a7 */ /* 0x000ee400080010ff */
[----:B---3--:R-:W-:Y:S05]  /*b740*/  @!P0 BRA `(.L_x_158) ;  /* 0xfffffffc00f08947 */ /* 0x008fea000383ffff */
[----:B------:R-:W-:Y:S05]  /*b750*/  BRA `(.L_x_159) ;  /* 0xffffff8c00f47947 */ /* 0x000fea000383ffff */
.L_x_78:
[----:B-1----:R-:W-:-:S07]  /*b760*/  MOV R0, UR7 ;  /* 0x0000000700007c02 */ /* 0x002fce0008000f00 */
.L_x_160:
[----:B-1----:R1:W3:Y:S02]  /*b770*/  SYNCS.PHASECHK.TRANS64.TRYWAIT P0, [R0+URZ+0x60], R3 ;  /* 0x00006003000075a7 */ /* 0x0022e400080011ff */
[----:B---3--:R-:W-:Y:S05]  /*b780*/  @!P0 NANOSLEEP.SYNCS 0x989680 ;  /* 0x009896800000895d */ /* 0x008fea0003900000 */
[----:B------:R-:W3:Y:S02]  /*b790*/  @!P0 SYNCS.PHASECHK.TRANS64 P0, [R0+URZ+0x60], R3 ;  /* 0x00006003000085a7 */ /* 0x000ee400080010ff */
[----:B---3--:R-:W-:Y:S05]  /*b7a0*/  @!P0 BRA `(.L_x_160) ;  /* 0xfffffffc00f08947 */ /* 0x008fea000383ffff */
[----:B------:R-:W-:Y:S05]  /*b7b0*/  BRA `(.L_x_161) ;  /* 0xffffff8c00e47947 */ /* 0x000fea000383ffff */
.L_x_80:
[----:B--2---:R2:W4:Y:S02]  /*b7c0*/  SYNCS.PHASECHK.TRANS64.TRYWAIT P0, [R0+URZ+0x80], R3 ;  /* 0x00008003000075a7 */ /* 0x00452400080011ff */
[----:B----4-:R-:W-:Y:S05]  /*b7d0*/  @!P0 NANOSLEEP.SYNCS 0x989680 ;  /* 0x009896800000895d */ /* 0x010fea0003900000 */
[----:B------:R-:W4:Y:S02]  /*b7e0*/  @!P0 SYNCS.PHASECHK.TRANS64 P0, [R0+URZ+0x80], R3 ;  /* 0x00008003000085a7 */ /* 0x000f2400080010ff */
[----:B----4-:R-:W-:Y:S05]  /*b7f0*/  @!P0 BRA `(.L_x_80) ;  /* 0xfffffffc00f08947 */ /* 0x010fea000383ffff */
[----:B------:R-:W-:Y:S05]  /*b800*/  BRA `(.L_x_162) ;  /* 0xffffff9000ac7947 */ /* 0x000fea000383ffff */
.L_x_91:
[----:B-1----:R1:W3:Y:S02]  /*b810*/  SYNCS.PHASECHK.TRANS64.TRYWAIT P1, [R3+URZ+0x30], R0 ;  /* 0x00003000030075a7 */ /* 0x0022e400080211ff */
[----:B---3--:R-:W-:Y:S05]  /*b820*/  @!P1 NANOSLEEP.SYNCS 0x989680 ;  /* 0x009896800000995d */ /* 0x008fea0003900000 */
[----:B------:R-:W3:Y:S02]  /*b830*/  @!P1 SYNCS.PHASECHK.TRANS64 P1, [R3+URZ+0x30], R0 ;  /* 0x00003000030095a7 */ /* 0x000ee400080210ff */
[----:B---3--:R-:W-:Y:S05]  /*b840*/  @!P1 BRA `(.L_x_91) ;  /* 0xfffffffc00f09947 */ /* 0x008fea000383ffff */
[----:B------:R-:W-:Y:S05]  /*b850*/  BRA `(.L_x_90) ;  /* 0xffffff9c00d07947 */ /* 0x000fea000383ffff */
.L_x_93:
[----:B-1----:R1:W4:Y:S02]  /*b860*/  SYNCS.PHASECHK.TRANS64.TRYWAIT P0, [R193+URZ+0xa0], R2 ;  /* 0x0000a002c10075a7 */ /* 0x00232400080011ff */
[----:B----4-:R-:W-:Y:S05]  /*b870*/  @!P0 NANOSLEEP.SYNCS 0x989680 ;  /* 0x009896800000895d */ /* 0x010fea0003900000 */
[----:B------:R-:W4:Y:S02]  /*b880*/  @!P0 SYNCS.PHASECHK.TRANS64 P0, [R193+URZ+0xa0], R2 ;  /* 0x0000a002c10085a7 */ /* 0x000f2400080010ff */
[----:B----4-:R-:W-:Y:S05]  /*b890*/  @!P0 BRA `(.L_x_93) ;  /* 0xfffffffc00f08947 */ /* 0x010fea000383ffff */
[----:B------:R-:W-:Y:S05]  /*b8a0*/  BRA `(.L_x_92) ;  /* 0xffffffa0002c7947 */ /* 0x000fea000383ffff */
.L_x_102:
[----:B--2---:R2:W3:Y:S02]  /*b8b0*/  SYNCS.PHASECHK.TRANS64.TRYWAIT P0, [R204+URZ+0x30], R3 ;  /* 0x00003003cc0075a7 */ /* 0x0044e400080011ff */
[----:B---3--:R-:W-:Y:S05]  /*b8c0*/  @!P0 NANOSLEEP.SYNCS 0x989680 ;  /* 0x009896800000895d */ /* 0x008fea0003900000 */
[----:B------:R-:W3:Y:S02]  /*b8d0*/  @!P0 SYNCS.PHASECHK.TRANS64 P0, [R204+URZ+0x30], R3 ;  /* 0x00003003cc0085a7 */ /* 0x000ee400080010ff */
[----:B---3--:R-:W-:Y:S05]  /*b8e0*/  @!P0 BRA `(.L_x_102) ;  /* 0xfffffffc00f08947 */ /* 0x008fea000383ffff */
[----:B------:R-:W-:Y:S05]  /*b8f0*/  BRA `(.L_x_101) ;  /* 0xffffffb400387947 */ /* 0x000fea000383ffff */
.L_x_111:
[----:B--2---:R2:W3:Y:S02]  /*b900*/  SYNCS.PHASECHK.TRANS64.TRYWAIT P0, [R0+URZ+0x30], R5 ;  /* 0x00003005000075a7 */ /* 0x0044e400080011ff */
[----:B---3--:R-:W-:Y:S05]  /*b910*/  @!P0 NANOSLEEP.SYNCS 0x989680 ;  /* 0x009896800000895d */ /* 0x008fea0003900000 */
[----:B------:R-:W3:Y:S02]  /*b920*/  @!P0 SYNCS.PHASECHK.TRANS64 P0, [R0+URZ+0x30], R5 ;  /* 0x00003005000085a7 */ /* 0x000ee400080010ff */
[----:B---3--:R-:W-:Y:S05]  /*b930*/  @!P0 BRA `(.L_x_111) ;  /* 0xfffffffc00f08947 */ /* 0x008fea000383ffff */
[----:B------:R-:W-:Y:S05]  /*b940*/  BRA `(.L_x_110) ;  /* 0xffffffc800907947 */ /* 0x000fea000383ffff */
.L_x_120:
[----:B--2---:R2:W3:Y:S02]  /*b950*/  SYNCS.PHASECHK.TRANS64.TRYWAIT P0, [R0+URZ+0x30], R3 ;  /* 0x00003003000075a7 */ /* 0x0044e400080011ff */
[----:B---3--:R-:W-:Y:S05]  /*b960*/  @!P0 NANOSLEEP.SYNCS 0x989680 ;  /* 0x009896800000895d */ /* 0x008fea0003900000 */
[----:B------:R-:W3:Y:S02]  /*b970*/  @!P0 SYNCS.PHASECHK.TRANS64 P0, [R0+URZ+0x30], R3 ;  /* 0x00003003000085a7 */ /* 0x000ee400080010ff */
[----:B---3--:R-:W-:Y:S05]  /*b980*/  @!P0 BRA `(.L_x_120) ;  /* 0xfffffffc00f08947 */ /* 0x008fea000383ffff */
[----:B------:R-:W-:Y:S05]  /*b990*/  BRA `(.L_x_119) ;  /* 0xffffffdc00f47947 */ /* 0x000fea000383ffff */
        .weak           $__internal_0_$__cuda_sm10x_tcgen05_guardrail_trap_col_being_dealloced_not_returned_by_alloc
        .type           $__internal_0_$__cuda_sm10x_tcgen05_guardrail_trap_col_being_dealloced_not_returned_by_alloc,@function
        .size           $__internal_0_$__cuda_sm10x_tcgen05_guardrail_trap_col_being_dealloced_not_returned_by_alloc,($__internal_1_$__cuda_sm10x_tcgen05_guardrail_trap_phase_invalid_during_alloc - $__internal_0_$__cuda_sm10x_tcgen05_guardrail_trap_col_being_dealloced_not_returned_by_alloc)
$__internal_0_$__cuda_sm10x_tcgen05_guardrail_trap_col_being_dealloced_not_returned_by_alloc:
[----:B------:R-:W-:Y:S05]  /*b9a0*/  BPT.TRAP 0x1 ;  /* 0x000000040000795c */ /* 0x000fea0000300000 */
[----:B------:R-:W-:-:S04]  /*b9b0*/  HFMA2 R3, -RZ, RZ, 0, 0 ;  /* 0x00000000ff037431 */ /* 0x000fc800000001ff */
[----:B------:R-:W-:Y:S05]  /*b9c0*/  RET.REL.NODEC R2 `(_ZN7cutlass13device_kernelINS_4gemm6kernel13GemmUniversalIN4cute5tupleIJiiiiEEENS1_10collective13CollectiveMmaINS1_35MainloopSm100TmaUmmaWarpSpecializedILi3ELi2ELi2ENS5_IJNS4_1CILi1EEESB_SB_EEEEENS5_IJNSA_ILi128EEENSA_ILi256EEESE_EEENS_12float_e4m3_tENS5_IJlSB_lEEESH_SI_NS4_8TiledMMAINS4_8MMA_AtomIJNS4_10MMA_TraitsINS4_19SM100_MMA_F8F6F4_SSEJSH_SH_fSE_SF_NS4_17integral_constantINS4_4UMMA5MajorELSP_0EEESQ_NSN_INSO_7ScaleInELSR_0EEESS_EEEEEENS4_6LayoutISC_NS5_IJNSA_ILi0EEESW_SW_EEEEENS5_IJNS4_10UnderscoreESZ_SZ_EEEEENS4_13SM90_TMA_LOADENS4_14ComposedLayoutINS4_7SwizzleILi3ELi4ELi3EEENS4_18smem_ptr_flag_bitsILi8EEENSV_INS5_IJNSA_ILi8EEESE_EEENS5_IJSE_SB_EEEEEEEvNS4_8identityES12_S1C_vS1D_EENS_8epilogue10collective18CollectiveEpilogueINS1F_23Sm100TmaWarpSpecializedILi4ELi2ELi64ELb0ELb0EEEJSG_NS5_IJNSV_ISE_SB_EENSV_INSA_ILi64EEESB_EEEEESH_SI_SH_SI_NS1F_6fusion15FusionCallbacksIS1J_NS1O_17LinearCombinationISH_fSH_fLNS_15FloatRoundStyleE2EEESG_S1N_JEEENS4_5SM1004TMEM4LOAD26SM100_TMEM_LOAD_32dp32b64xES12_NS13_INS14_ILi2ELi4ELi3EEES17_NSV_INS5_IJS18_S1L_EEENS5_IJS1L_SB_EEEEEEENS4_39AutoVectorizingCopyWithAssumedAlignmentILi128EEENS4_14SM90_TMA_STOREES22_S24_S24_EEEvvEEEEvNT_6ParamsE) ;  /* 0xffffff44028c7950 */ /* 0x000fea0003c3ffff */
        .weak           $__internal_1_$__cuda_sm10x_tcgen05_guardrail_trap_phase_invalid_during_alloc
        .type           $__internal_1_$__cuda_sm10x_tcgen05_guardrail_trap_phase_invalid_during_alloc,@function
        .size           $__internal_1_$__cuda_sm10x_tcgen05_guardrail_trap_phase_invalid_during_alloc,($__internal_2_$__cuda_sm10x_tcgen05_guardrail_trap_unallocated_columns_being_dealloced - $__internal_1_$__cuda_sm10x_tcgen05_guardrail_trap_phase_invalid_during_alloc)
$__internal_1_$__cuda_sm10x_tcgen05_guardrail_trap_phase_invalid_during_alloc:
[----:B------:R-:W-:Y:S05]  /*b9d0*/  BPT.TRAP 0x1 ;  /* 0x000000040000795c */ /* 0x000fea0000300000 */
[----:B------:R-:W-:-:S04]  /*b9e0*/  MOV R3, 0x0 ;  /* 0x0000000000037802 */ /* 0x000fc80000000f00 */
[----:B------:R-:W-:Y:S05]  /*b9f0*/  RET.REL.NODEC R2 `(_ZN7cutlass13device_kernelINS_4gemm6kernel13GemmUniversalIN4cute5tupleIJiiiiEEENS1_10collective13CollectiveMmaINS1_35MainloopSm100TmaUmmaWarpSpecializedILi3ELi2ELi2ENS5_IJNS4_1CILi1EEESB_SB_EEEEENS5_IJNSA_ILi128EEENSA_ILi256EEESE_EEENS_12float_e4m3_tENS5_IJlSB_lEEESH_SI_NS4_8TiledMMAINS4_8MMA_AtomIJNS4_10MMA_TraitsINS4_19SM100_MMA_F8F6F4_SSEJSH_SH_fSE_SF_NS4_17integral_constantINS4_4UMMA5MajorELSP_0EEESQ_NSN_INSO_7ScaleInELSR_0EEESS_EEEEEENS4_6LayoutISC_NS5_IJNSA_ILi0EEESW_SW_EEEEENS5_IJNS4_10UnderscoreESZ_SZ_EEEEENS4_13SM90_TMA_LOADENS4_14ComposedLayoutINS4_7SwizzleILi3ELi4ELi3EEENS4_18smem_ptr_flag_bitsILi8EEENSV_INS5_IJNSA_ILi8EEESE_EEENS5_IJSE_SB_EEEEEEEvNS4_8identityES12_S1C_vS1D_EENS_8epilogue10collective18CollectiveEpilogueINS1F_23Sm100TmaWarpSpecializedILi4ELi2ELi64ELb0ELb0EEEJSG_NS5_IJNSV_ISE_SB_EENSV_INSA_ILi64EEESB_EEEEESH_SI_SH_SI_NS1F_6fusion15FusionCallbacksIS1J_NS1O_17LinearCombinationISH_fSH_fLNS_15FloatRoundStyleE2EEESG_S1N_JEEENS4_5SM1004TMEM4LOAD26SM100_TMEM_LOAD_32dp32b64xES12_NS13_INS14_ILi2ELi4ELi3EEES17_NSV_INS5_IJS18_S1L_EEENS5_IJS1L_SB_EEEEEEENS4_39AutoVectorizingCopyWithAssumedAlignmentILi128EEENS4_14SM90_TMA_STOREES22_S24_S24_EEEvvEEEEvNT_6ParamsE) ;  /* 0xffffff4402807950 */ /* 0x000fea0003c3ffff */
        .weak           $__internal_2_$__cuda_sm10x_tcgen05_guardrail_trap_unallocated_columns_being_dealloced
        .type           $__internal_2_$__cuda_sm10x_tcgen05_guardrail_trap_unallocated_columns_being_dealloced,@function
        .size           $__internal_2_$__cuda_sm10x_tcgen05_guardrail_trap_unallocated_columns_being_dealloced,(.L_x_164 - $__internal_2_$__cuda_sm10x_tcgen05_guardrail_trap_unallocated_columns_being_dealloced)
$__internal_2_$__cuda_sm10x_tcgen05_guardrail_trap_unallocated_columns_being_dealloced:
[----:B------:R-:W-:Y:S05]  /*ba00*/  BPT.TRAP 0x1 ;  /* 0x000000040000795c */ /* 0x000fea0000300000 */
[----:B------:R-:W-:-:S04]  /*ba10*/  HFMA2 R3, -RZ, RZ, 0, 0 ;  /* 0x00000000ff037431 */ /* 0x000fc800000001ff */
[----:B------:R-:W-:Y:S05]  /*ba20*/  RET.REL.NODEC R2 `(_ZN7cutlass13device_kernelINS_4gemm6kernel13GemmUniversalIN4cute5tupleIJiiiiEEENS1_10collective13CollectiveMmaINS1_35MainloopSm100TmaUmmaWarpSpecializedILi3ELi2ELi2ENS5_IJNS4_1CILi1EEESB_SB_EEEEENS5_IJNSA_ILi128EEENSA_ILi256EEESE_EEENS_12float_e4m3_tENS5_IJlSB_lEEESH_SI_NS4_8TiledMMAINS4_8MMA_AtomIJNS4_10MMA_TraitsINS4_19SM100_MMA_F8F6F4_SSEJSH_SH_fSE_SF_NS4_17integral_constantINS4_4UMMA5MajorELSP_0EEESQ_NSN_INSO_7ScaleInELSR_0EEESS_EEEEEENS4_6LayoutISC_NS5_IJNSA_ILi0EEESW_SW_EEEEENS5_IJNS4_10UnderscoreESZ_SZ_EEEEENS4_13SM90_TMA_LOADENS4_14ComposedLayoutINS4_7SwizzleILi3ELi4ELi3EEENS4_18smem_ptr_flag_bitsILi8EEENSV_INS5_IJNSA_ILi8EEESE_EEENS5_IJSE_SB_EEEEEEEvNS4_8identityES12_S1C_vS1D_EENS_8epilogue10collective18CollectiveEpilogueINS1F_23Sm100TmaWarpSpecializedILi4ELi2ELi64ELb0ELb0EEEJSG_NS5_IJNSV_ISE_SB_EENSV_INSA_ILi64EEESB_EEEEESH_SI_SH_SI_NS1F_6fusion15FusionCallbacksIS1J_NS1O_17LinearCombinationISH_fSH_fLNS_15FloatRoundStyleE2EEESG_S1N_JEEENS4_5SM1004TMEM4LOAD26SM100_TMEM_LOAD_32dp32b64xES12_NS13_INS14_ILi2ELi4ELi3EEES17_NSV_INS5_IJS18_S1L_EEENS5_IJS1L_SB_EEEEEEENS4_39AutoVectorizingCopyWithAssumedAlignmentILi128EEENS4_14SM90_TMA_STOREES22_S24_S24_EEEvvEEEEvNT_6ParamsE) ;  /* 0xffffff4402747950 */ /* 0x000fea0003c3ffff */
.L_x_163:
[----:B------:R-:W-:-:S00]  /*ba30*/  BRA `(.L_x_163) ;  /* 0xfffffffc00fc7947 */ /* 0x000fc0000383ffff */
[----:B------:R-:W-:-:S00]  /*ba40*/  NOP ;  /* 0x0000000000007918 */ /* 0x000fc00000000000 */
        /* <DEDUP_REMOVED lines=11> */
.L_x_164:


//--------------------- .nv.global.init           --------------------------
	.section	.nv.global.init,"aw",@progbits
.nv.global.init:
	.type		$str$27,@object
	.size		$str$27,($str$28 - $str$27)
$str$27:
        /*0000*/ 	.byte	0x28, 0x61, 0x64, 0x64, 0x72, 0x65, 0x73, 0x73, 0x20, 0x26, 0x20, 0x6d, 0x61, 0x73, 0x6b, 0x29
        /*0010*/ 	.byte	0x20, 0x3d, 0x3d, 0x20, 0x30, 0x00
	.type		$str$28,@object
	.size		$str$28,($str$26 - $str$28)
$str$28:
        /*0016*/ 	.byte	0x2f, 0x74, 0x6d, 0x70, 0x2f, 0x63, 0x75, 0x74, 0x6c, 0x61, 0x73, 0x73, 0x5f, 0x73, 0x77, 0x65
        /*0026*/ 	.byte	0x65, 0x70, 0x5f, 0x73, 0x72, 0x63, 0x2f, 0x69, 0x6e, 0x63, 0x6c, 0x75, 0x64, 0x65, 0x2f, 0x63
        /*0036*/ 	.byte	0x75, 0x74, 0x65, 0x2f, 0x70, 0x6f, 0x69, 0x6e, 0x74, 0x65, 0x72, 0x5f, 0x66, 0x6c, 0x61, 0x67
        /*0046*/ 	.byte	0x67, 0x65, 0x64, 0x2e, 0x68, 0x70, 0x70, 0x00
	.type		$str$26,@object
	.size		$str$26,($str$25 - $str$26)
$str$26:
        /*004e*/ 	.byte	0x2f, 0x74, 0x6d, 0x70, 0x2f, 0x63, 0x75, 0x74, 0x6c, 0x61, 0x73, 0x73, 0x5f, 0x73, 0x77, 0x65
        /*005e*/ 	.byte	0x65, 0x70, 0x5f, 0x73, 0x72, 0x63, 0x2f, 0x69, 0x6e, 0x63, 0x6c, 0x75, 0x64, 0x65, 0x2f, 0x63
        /*006e*/ 	.byte	0x75, 0x74, 0x65, 0x2f, 0x61, 0x74, 0x6f, 0x6d, 0x2f, 0x63, 0x6f, 0x70, 0x79, 0x5f, 0x74, 0x72
        /*007e*/ 	.byte	0x61, 0x69, 0x74, 0x73, 0x5f, 0x73, 0x6d, 0x31, 0x30, 0x30, 0x2e, 0x68, 0x70, 0x70, 0x00
	.type		$str$25,@object
	.size		$str$25,(__unnamed_1 - $str$25)
$str$25:
        /*008d*/ 	.byte	0x28, 0x28, 0x75, 0x69, 0x6e, 0x74, 0x33, 0x32, 0x5f, 0x74, 0x28, 0x74, 0x68, 0x72, 0x65, 0x61
        /*009d*/ 	.byte	0x64, 0x49, 0x64, 0x78, 0x2e, 0x78, 0x29, 0x20, 0x2f, 0x20, 0x33, 0x32, 0x29, 0x20, 0x25, 0x20
        /*00ad*/ 	.byte	0x34, 0x29, 0x20, 0x3d, 0x3d, 0x20, 0x28, 0x28, 0x28, 0x74, 0x6d, 0x65, 0x6d, 0x5f, 0x61, 0x64
        /*00bd*/ 	.byte	0x64, 0x72, 0x20, 0x3e, 0x3e, 0x20, 0x31, 0x36, 0x29, 0x20, 0x2f, 0x20, 0x33, 0x32, 0x29, 0x20
        /*00cd*/ 	.byte	0x25, 0x20, 0x34, 0x29, 0x00
	.type		__unnamed_1,@object
	.size		__unnamed_1,(__unnamed_2 - __unnamed_1)
__unnamed_1:
        /*00d2*/ 	.byte	0x61, 0x75, 0x74, 0x6f, 0x20, 0x63, 0x75, 0x74, 0x65, 0x3a, 0x3a, 0x61, 0x73, 0x5f, 0x70, 0x6f
        /* <DEDUP_REMOVED lines=24> */
        /*0262*/ 	.byte	0x43, 0x3c, 0x38, 0x31, 0x39, 0x32, 0x3e, 0x3e, 0x3e, 0x3e, 0x5d, 0x00
	.type		__unnamed_2,@object
	.size		__unnamed_2,(__unnamed_3 - __unnamed_2)
__unnamed_2:
        /* <DEDUP_REMOVED lines=26> */
	.type		__unnamed_3,@object
	.size		__unnamed_3,(.L_3 - __unnamed_3)
__unnamed_3:
        /* <DEDUP_REMOVED lines=42> */
        /*06aa*/ 	.byte	0x3e, 0x3e, 0x3e, 0x3e, 0x5d, 0x00
.L_3:


//--------------------- .nv.shared._ZN7cutlass13device_kernelINS_4gemm6kernel13GemmUniversalIN4cute5tupleIJiiiiEEENS1_10collective13CollectiveMmaINS1_35MainloopSm100TmaUmmaWarpSpecializedILi3ELi2ELi2ENS5_IJNS4_1CILi1EEESB_SB_EEEEENS5_IJNSA_ILi128EEENSA_ILi256EEESE_EEENS_12float_e4m3_tENS5_IJlSB_lEEESH_SI_NS4_8TiledMMAINS4_8MMA_AtomIJNS4_10MMA_TraitsINS4_19SM100_MMA_F8F6F4_SSEJSH_SH_fSE_SF_NS4_17integral_constantINS4_4UMMA5MajorELSP_0EEESQ_NSN_INSO_7ScaleInELSR_0EEESS_EEEEEENS4_6LayoutISC_NS5_IJNSA_ILi0EEESW_SW_EEEEENS5_IJNS4_10UnderscoreESZ_SZ_EEEEENS4_13SM90_TMA_LOADENS4_14ComposedLayoutINS4_7SwizzleILi3ELi4ELi3EEENS4_18smem_ptr_flag_bitsILi8EEENSV_INS5_IJNSA_ILi8EEESE_EEENS5_IJSE_SB_EEEEEEEvNS4_8identityES12_S1C_vS1D_EENS_8epilogue10collective18CollectiveEpilogueINS1F_23Sm100TmaWarpSpecializedILi4ELi2ELi64ELb0ELb0EEEJSG_NS5_IJNSV_ISE_SB_EENSV_INSA_ILi64EEESB_EEEEESH_SI_SH_SI_NS1F_6fusion15FusionCallbacksIS1J_NS1O_17LinearCombinationISH_fSH_fLNS_15FloatRoundStyleE2EEESG_S1N_JEEENS4_5SM1004TMEM4LOAD26SM100_TMEM_LOAD_32dp32b64xES12_NS13_INS14_ILi2ELi4ELi3EEES17_NSV_INS5_IJS18_S1L_EEENS5_IJS1L_SB_EEEEEEENS4_39AutoVectorizingCopyWithAssumedAlignmentILi128EEENS4_14SM90_TMA_STOREES22_S24_S24_EEEvvEEEEvNT_6ParamsE --------------------------
	.section	.nv.shared._ZN7cutlass13device_kernelINS_4gemm6kernel13GemmUniversalIN4cute5tupleIJiiiiEEENS1_10collective13CollectiveMmaINS1_35MainloopSm100TmaUmmaWarpSpecializedILi3ELi2ELi2ENS5_IJNS4_1CILi1EEESB_SB_EEEEENS5_IJNSA_ILi128EEENSA_ILi256EEESE_EEENS_12float_e4m3_tENS5_IJlSB_lEEESH_SI_NS4_8TiledMMAINS4_8MMA_AtomIJNS4_10MMA_TraitsINS4_19SM100_MMA_F8F6F4_SSEJSH_SH_fSE_SF_NS4_17integral_constantINS4_4UMMA5MajorELSP_0EEESQ_NSN_INSO_7ScaleInELSR_0EEESS_EEEEEENS4_6LayoutISC_NS5_IJNSA_ILi0EEESW_SW_EEEEENS5_IJNS4_10UnderscoreESZ_SZ_EEEEENS4_13SM90_TMA_LOADENS4_14ComposedLayoutINS4_7SwizzleILi3ELi4ELi3EEENS4_18smem_ptr_flag_bitsILi8EEENSV_INS5_IJNSA_ILi8EEESE_EEENS5_IJSE_SB_EEEEEEEvNS4_8identityES12_S1C_vS1D_EENS_8epilogue10collective18CollectiveEpilogueINS1F_23Sm100TmaWarpSpecializedILi4ELi2ELi64ELb0ELb0EEEJSG_NS5_IJNSV_ISE_SB_EENSV_INSA_ILi64EEESB_EEEEESH_SI_SH_SI_NS1F_6fusion15FusionCallbacksIS1J_NS1O_17LinearCombinationISH_fSH_fLNS_15FloatRoundStyleE2EEESG_S1N_JEEENS4_5SM1004TMEM4LOAD26SM100_TMEM_LOAD_32dp32b64xES12_NS13_INS14_ILi2ELi4ELi3EEES17_NSV_INS5_IJS18_S1L_EEENS5_IJS1L_SB_EEEEEEENS4_39AutoVectorizingCopyWithAssumedAlignmentILi128EEENS4_14SM90_TMA_STOREES22_S24_S24_EEEvvEEEEvNT_6ParamsE,"aw",@nobits
	.sectionflags	@""
	.align	16
	.zero		1024


//--------------------- .nv.shared.reserved.0     --------------------------
	.section	.nv.shared.reserved.0,"aw",@nobits
	.weak		__nv_reservedSMEM_offset_0_alias
	.size		__nv_reservedSMEM_offset_0_alias, 0, 64
	.other		__nv_reservedSMEM_offset_0_alias,@"STO_CUDA_RESERVED_SHARED STV_DEFAULT"
__nv_reservedSMEM_offset_0_alias:
	.zero		0
.nv.shared.reserved.0:
	.zero		64
	.weak		__nv_reservedSMEM_tcgen05_partition
	.type		__nv_reservedSMEM_tcgen05_partition,@object
	.size		__nv_reservedSMEM_tcgen05_partition,(.L_0 - __nv_reservedSMEM_tcgen05_partition)
__nv_reservedSMEM_tcgen05_partition:
	.zero		32
.L_0:


//--------------------- .nv.global                --------------------------
	.section	.nv.global,"aw",@nobits
.nv.global:
	.type		_ZN40_INTERNAL_9da69947_4_k_cu_92692036_262674cute1_E,@object
	.size		_ZN40_INTERNAL_9da69947_4_k_cu_92692036_262674cute1_E,(_ZN40_INTERNAL_9da69947_4_k_cu_92692036_262674cuda3std3__45__cpo6cbeginE - _ZN40_INTERNAL_9da69947_4_k_cu_92692036_262674cute1_E)
_ZN40_INTERNAL_9da69947_4_k_cu_92692036_262674cute1_E:
	.zero		1
	.type		_ZN40_INTERNAL_9da69947_4_k_cu_92692036_262674cuda3std3__45__cpo6cbeginE,@object
	.size		_ZN40_INTERNAL_9da69947_4_k_cu_92692036_262674cuda3std3__45__cpo6cbeginE,(_ZN40_INTERNAL_9da69947_4_k_cu_92692036_262674cuda3std3__48in_placeE - _ZN40_INTERNAL_9da69947_4_k_cu_92692036_262674cuda3std3__45__cpo6cbeginE)
_ZN40_INTERNAL_9da69947_4_k_cu_92692036_262674cuda3std3__45__cpo6cbeginE:
	.zero		1
	.type		_ZN40_INTERNAL_9da69947_4_k_cu_92692036_262674cuda3std3__48in_placeE,@object
	.size		_ZN40_INTERNAL_9da69947_4_k_cu_92692036_262674cuda3std3__48in_placeE,(_ZN40_INTERNAL_9da69947_4_k_cu_92692036_262674cuda3std6ranges3__45__cpo9iter_moveE - _ZN40_INTERNAL_9da69947_4_k_cu_92692036_262674cuda3std3__48in_placeE)
_ZN40_INTERNAL_9da69947_4_k_cu_92692036_262674cuda3std3__48in_placeE:
	.zero		1
	.type		_ZN40_INTERNAL_9da69947_4_k_cu_92692036_262674cuda3std6ranges3__45__cpo9iter_moveE,@object
	.size		_ZN40_INTERNAL_9da69947_4_k_cu_92692036_262674cuda3std6ranges3__45__cpo9iter_moveE,(_ZN40_INTERNAL_9da69947_4_k_cu_92692036_262674cuda3std3__45__cpo5beginE - _ZN40_INTERNAL_9da69947_4_k_cu_92692036_262674cuda3std6ranges3__45__cpo9iter_moveE)
_ZN40_INTERNAL_9da69947_4_k_cu_92692036_262674cuda3std6ranges3__45__cpo9iter_moveE:
	.zero		1
	.type		_ZN40_INTERNAL_9da69947_4_k_cu_92692036_262674cuda3std3__45__cpo5beginE,@object
	.size		_ZN40_INTERNAL_9da69947_4_k_cu_92692036_262674cuda3std3__45__cpo5beginE,(_ZN40_INTERNAL_9da69947_4_k_cu_92692036_262674cuda3std3__442_GLOBAL__N__9da69947_4_k_cu_92692036_262676ignoreE - _ZN40_INTERNAL_9da69947_4_k_cu_92692036_262674cuda3std3__45__cpo5beginE)
_ZN40_INTERNAL_9da69947_4_k_cu_92692036_262674cuda3std3__45__cpo5beginE:
	.zero		1
	.type		_ZN40_INTERNAL_9da69947_4_k_cu_92692036_262674cuda3std3__442_GLOBAL__N__9da69947_4_k_cu_92692036_262676ignoreE,@object
	.size		_ZN40_INTERNAL_9da69947_4_k_cu_92692036_262674cuda3std3__442_GLOBAL__N__9da69947_4_k_cu_92692036_262676ignoreE,(_ZN40_INTERNAL_9da69947_4_k_cu_92692036_262674cute7productE - _ZN40_INTERNAL_9da69947_4_k_cu_92692036_262674cuda3std3__442_GLOBAL__N__9da69947_4_k_cu_92692036_262676ignoreE)
_ZN40_INTERNAL_9da69947_4_k_cu_92692036_262674cuda3std3__442_GLOBAL__N__9da69947_4_k_cu_92692036_262676ignoreE:
	.zero		1
	.type		_ZN40_INTERNAL_9da69947_4_k_cu_92692036_262674cute7productE,@object
	.size		_ZN40_INTERNAL_9da69947_4_k_cu_92692036_262674cute7productE,(_ZN40_INTERNAL_9da69947_4_k_cu_92692036_262674cuda3std3__45__cpo3endE - _ZN40_INTERNAL_9da69947_4_k_cu_92692036_262674cute7productE)
_ZN40_INTERNAL_9da69947_4_k_cu_92692036_262674cute7productE:
	.zero		1
	.type		_ZN40_INTERNAL_9da69947_4_k_cu_92692036_262674cuda3std3__45__cpo3endE,@object
	.size		_ZN40_INTERNAL_9da69947_4_k_cu_92692036_262674cuda3std3__45__cpo3endE,(_ZN40_INTERNAL_9da69947_4_k_cu_92692036_262674cuda3std3__419piecewise_constructE - _ZN40_INTERNAL_9da69947_4_k_cu_92692036_262674cuda3std3__45__cpo3endE)
_ZN40_INTERNAL_9da69947_4_k_cu_92692036_262674cuda3std3__45__cpo3endE:
	.zero		1
	.type		_ZN40_INTERNAL_9da69947_4_k_cu_92692036_262674cuda3std3__419piecewise_constructE,@object
	.size		_ZN40_INTERNAL_9da69947_4_k_cu_92692036_262674cuda3std3__419piecewise_constructE,(_ZN40_INTERNAL_9da69947_4_k_cu_92692036_262674cuda3std3__45__cpo4cendE - _ZN40_INTERNAL_9da69947_4_k_cu_92692036_262674cuda3std3__419piecewise_constructE)
_ZN40_INTERNAL_9da69947_4_k_cu_92692036_262674cuda3std3__419piecewise_constructE:
	.zero		1
	.type		_ZN40_INTERNAL_9da69947_4_k_cu_92692036_262674cuda3std3__45__cpo4cendE,@object
	.size		_ZN40_INTERNAL_9da69947_4_k_cu_92692036_262674cuda3std3__45__cpo4cendE,(_ZN40_INTERNAL_9da69947_4_k_cu_92692036_262674cuda3std6ranges3__45__cpo4swapE - _ZN40_INTERNAL_9da69947_4_k_cu_92692036_262674cuda3std3__45__cpo4cendE)
_ZN40_INTERNAL_9da69947_4_k_cu_92692036_262674cuda3std3__45__cpo4cendE:
	.zero		1
	.type		_ZN40_INTERNAL_9da69947_4_k_cu_92692036_262674cuda3std6ranges3__45__cpo4swapE,@object
	.size		_ZN40_INTERNAL_9da69947_4_k_cu_92692036_262674cuda3std6ranges3__45__cpo4swapE,(.L_11 - _ZN40_INTERNAL_9da69947_4_k_cu_92692036_262674cuda3std6ranges3__45__cpo4swapE)
_ZN40_INTERNAL_9da69947_4_k_cu_92692036_262674cuda3std6ranges3__45__cpo4swapE:
	.zero		1
.L_11:


//--------------------- .nv.constant0._ZN7cutlass13device_kernelINS_4gemm6kernel13GemmUniversalIN4cute5tupleIJiiiiEEENS1_10collective13CollectiveMmaINS1_35MainloopSm100TmaUmmaWarpSpecializedILi3ELi2ELi2ENS5_IJNS4_1CILi1EEESB_SB_EEEEENS5_IJNSA_ILi128EEENSA_ILi256EEESE_EEENS_12float_e4m3_tENS5_IJlSB_lEEESH_SI_NS4_8TiledMMAINS4_8MMA_AtomIJNS4_10MMA_TraitsINS4_19SM100_MMA_F8F6F4_SSEJSH_SH_fSE_SF_NS4_17integral_constantINS4_4UMMA5MajorELSP_0EEESQ_NSN_INSO_7ScaleInELSR_0EEESS_EEEEEENS4_6LayoutISC_NS5_IJNSA_ILi0EEESW_SW_EEEEENS5_IJNS4_10UnderscoreESZ_SZ_EEEEENS4_13SM90_TMA_LOADENS4_14ComposedLayoutINS4_7SwizzleILi3ELi4ELi3EEENS4_18smem_ptr_flag_bitsILi8EEENSV_INS5_IJNSA_ILi8EEESE_EEENS5_IJSE_SB_EEEEEEEvNS4_8identityES12_S1C_vS1D_EENS_8epilogue10collective18CollectiveEpilogueINS1F_23Sm100TmaWarpSpecializedILi4ELi2ELi64ELb0ELb0EEEJSG_NS5_IJNSV_ISE_SB_EENSV_INSA_ILi64EEESB_EEEEESH_SI_SH_SI_NS1F_6fusion15FusionCallbacksIS1J_NS1O_17LinearCombinationISH_fSH_fLNS_15FloatRoundStyleE2EEESG_S1N_JEEENS4_5SM1004TMEM4LOAD26SM100_TMEM_LOAD_32dp32b64xES12_NS13_INS14_ILi2ELi4ELi3EEES17_NSV_INS5_IJS18_S1L_EEENS5_IJS1L_SB_EEEEEEENS4_39AutoVectorizingCopyWithAssumedAlignmentILi128EEENS4_14SM90_TMA_STOREES22_S24_S24_EEEvvEEEEvNT_6ParamsE --------------------------
	.section	.nv.constant0._ZN7cutlass13device_kernelINS_4gemm6kernel13GemmUniversalIN4cute5tupleIJiiiiEEENS1_10collective13CollectiveMmaINS1_35MainloopSm100TmaUmmaWarpSpecializedILi3ELi2ELi2ENS5_IJNS4_1CILi1EEESB_SB_EEEEENS5_IJNSA_ILi128EEENSA_ILi256EEESE_EEENS_12float_e4m3_tENS5_IJlSB_lEEESH_SI_NS4_8TiledMMAINS4_8MMA_AtomIJNS4_10MMA_TraitsINS4_19SM100_MMA_F8F6F4_SSEJSH_SH_fSE_SF_NS4_17integral_constantINS4_4UMMA5MajorELSP_0EEESQ_NSN_INSO_7ScaleInELSR_0EEESS_EEEEEENS4_6LayoutISC_NS5_IJNSA_ILi0EEESW_SW_EEEEENS5_IJNS4_10UnderscoreESZ_SZ_EEEEENS4_13SM90_TMA_LOADENS4_14ComposedLayoutINS4_7SwizzleILi3ELi4ELi3EEENS4_18smem_ptr_flag_bitsILi8EEENSV_INS5_IJNSA_ILi8EEESE_EEENS5_IJSE_SB_EEEEEEEvNS4_8identityES12_S1C_vS1D_EENS_8epilogue10collective18CollectiveEpilogueINS1F_23Sm100TmaWarpSpecializedILi4ELi2ELi64ELb0ELb0EEEJSG_NS5_IJNSV_ISE_SB_EENSV_INSA_ILi64EEESB_EEEEESH_SI_SH_SI_NS1F_6fusion15FusionCallbacksIS1J_NS1O_17LinearCombinationISH_fSH_fLNS_15FloatRoundStyleE2EEESG_S1N_JEEENS4_5SM1004TMEM4LOAD26SM100_TMEM_LOAD_32dp32b64xES12_NS13_INS14_ILi2ELi4ELi3EEES17_NSV_INS5_IJS18_S1L_EEENS5_IJS1L_SB_EEEEEEENS4_39AutoVectorizingCopyWithAssumedAlignmentILi128EEENS4_14SM90_TMA_STOREES22_S24_S24_EEEvvEEEEvNT_6ParamsE,"a",@progbits
	.sectionflags	@""
	.align	4
.nv.constant0._ZN7cutlass13device_kernelINS_4gemm6kernel13GemmUniversalIN4cute5tupleIJiiiiEEENS1_10collective13CollectiveMmaINS1_35MainloopSm100TmaUmmaWarpSpecializedILi3ELi2ELi2ENS5_IJNS4_1CILi1EEESB_SB_EEEEENS5_IJNSA_ILi128EEENSA_ILi256EEESE_EEENS_12float_e4m3_tENS5_IJlSB_lEEESH_SI_NS4_8TiledMMAINS4_8MMA_AtomIJNS4_10MMA_TraitsINS4_19SM100_MMA_F8F6F4_SSEJSH_SH_fSE_SF_NS4_17integral_constantINS4_4UMMA5MajorELSP_0EEESQ_NSN_INSO_7ScaleInELSR_0EEESS_EEEEEENS4_6LayoutISC_NS5_IJNSA_ILi0EEESW_SW_EEEEENS5_IJNS4_10UnderscoreESZ_SZ_EEEEENS4_13SM90_TMA_LOADENS4_14ComposedLayoutINS4_7SwizzleILi3ELi4ELi3EEENS4_18smem_ptr_flag_bitsILi8EEENSV_INS5_IJNSA_ILi8EEESE_EEENS5_IJSE_SB_EEEEEEEvNS4_8identityES12_S1C_vS1D_EENS_8epilogue10collective18CollectiveEpilogueINS1F_23Sm100TmaWarpSpecializedILi4ELi2ELi64ELb0ELb0EEEJSG_NS5_IJNSV_ISE_SB_EENSV_INSA_ILi64EEESB_EEEEESH_SI_SH_SI_NS1F_6fusion15FusionCallbacksIS1J_NS1O_17LinearCombinationISH_fSH_fLNS_15FloatRoundStyleE2EEESG_S1N_JEEENS4_5SM1004TMEM4LOAD26SM100_TMEM_LOAD_32dp32b64xES12_NS13_INS14_ILi2ELi4ELi3EEES17_NSV_INS5_IJS18_S1L_EEENS5_IJS1L_SB_EEEEEEENS4_39AutoVectorizingCopyWithAssumedAlignmentILi128EEENS4_14SM90_TMA_STOREES22_S24_S24_EEEvvEEEEvNT_6ParamsE:
	.zero		2944


//--------------------- SYMBOLS --------------------------

	.type		.nv.reservedSmem.offset0,@object
	.size		.nv.reservedSmem.offset0,0x4
	.type		.nv.reservedSmem.cap,@object
	.size		.nv.reservedSmem.cap,0x4
	.type		__assertfail,@function
